def gluon_wgmma(
    a_ptr,
    b_ptr,
    c_ptr,
    M,
    N,
    K,
    stride_am,
    stride_bk,
    stride_cm,
    BLOCK_M: gl.constexpr,
    BLOCK_N: gl.constexpr,
    BLOCK_K: gl.constexpr,
    DTYPE: gl.constexpr,
    A_LAYOUT: gl.constexpr,
    B_LAYOUT: gl.constexpr,
    C_LAYOUT: gl.constexpr,
    B_SHAPE: gl.constexpr,
    TRANS_B: gl.constexpr,
    NUM_BUFFERS: gl.constexpr,
    NUM_WARPS: gl.constexpr,
):
    a_desc = tma.make_tensor_descriptor(
        a_ptr, [M, K], [stride_am, 1], [BLOCK_M, BLOCK_K], A_LAYOUT
    )
    b_desc = tma.make_tensor_descriptor(
        b_ptr,
        [N, K] if TRANS_B else [K, N],
        [stride_bk, 1],
        B_SHAPE,
        B_LAYOUT,
    )
    c_desc = tma.make_tensor_descriptor(
        c_ptr, [M, N], [stride_cm, 1], [BLOCK_M, BLOCK_N], C_LAYOUT
    )

    a_bufs = gl.allocate_shared_memory(
        DTYPE, [NUM_BUFFERS, BLOCK_M, BLOCK_K], A_LAYOUT
    )
    b_bufs = gl.allocate_shared_memory(DTYPE, [NUM_BUFFERS] + B_SHAPE, B_LAYOUT)

    pid_m = gl.program_id(0)
    pid_n = gl.program_id(1)
    off_m = pid_m * BLOCK_M
    off_n = pid_n * BLOCK_N

    mma_layout: gl.constexpr = pick_wgmma_layout(DTYPE, BLOCK_M, BLOCK_N, NUM_WARPS)
    acc = warpgroup_mma_init(
        gl.zeros((BLOCK_M, BLOCK_N), dtype=gl.float32, layout=mma_layout)
    )

    bars = gl.allocate_shared_memory(
        gl.int64, [NUM_BUFFERS, 1], mbarrier.MBarrierLayout()
    )
    for i in gl.static_range(NUM_BUFFERS):
        mbarrier.init(bars.index(i), count=1)
    idx = 0
    phase = 0

    for k in range(0, K, BLOCK_K):
        a = a_bufs.index(idx)
        b = b_bufs.index(idx)
        bar = bars.index(idx)
        mbarrier.expect(bar, a_desc.block_type.nbytes + b_desc.block_type.nbytes)
        tma.async_copy_global_to_shared(a_desc, [off_m, k], bar, a)
        tma.async_copy_global_to_shared(
            b_desc, [off_n, k] if TRANS_B else [k, off_n], bar, b
        )
        mbarrier.wait(bar, phase=phase)

        if TRANS_B:
            b = b.permute((1, 0))
        acc = warpgroup_mma_wait(num_outstanding=0, deps=(acc,))
        acc = warpgroup_mma(a, b, acc, is_async=True)

        idx += 1
        if idx == NUM_BUFFERS:
            idx = 0
            phase ^= 1

    acc = warpgroup_mma_wait(num_outstanding=0, deps=(acc,))
    for i in gl.static_range(NUM_BUFFERS):
        mbarrier.invalidate(bars.index(i))

    c_smem = gl.allocate_shared_memory(DTYPE, [BLOCK_M, BLOCK_N], C_LAYOUT)
    c_smem.store(acc.to(DTYPE))
    fence_async_shared()
    tma.async_copy_shared_to_global(c_desc, [off_m, off_n], c_smem)
    tma.store_wait(pendings=0)

# config = {"BLOCK_K": 128, "BLOCK_M": 128, "BLOCK_N": 128, "arch": "sm_90", "dtype": "fp16", "num_buffers": 1, "num_warps": 4, "trans_b": 1}
# arch = sm_90


// ===== COMPILED SASS (sm_90a) =====

	.target	sm_90a

	.elftype	@"ET_EXEC"


//--------------------- .note.nv.tkinfo           --------------------------
	.section	.note.nv.tkinfo,"",@"SHT_NOTE"
	.sectionflags	@"SHF_NOTE_NV_TKINFO"
	.tkinfo
        /*0018*/ 	.word	0x00000002
        /*0030*/ 	.string	""
        /*0030*/ 	.string	"ptxas"
        /*0030*/ 	.string	"Cuda compilation tools, release 13.0, V13.0.88"
        /*0030*/ 	.string	"Build cuda_13.0.r13.0/compiler.36424714_0"
        /*0030*/ 	.string	"-v  -suppress-debug-info  -lineinfo  -arch sm_90a "



//--------------------- .note.nv.cuinfo           --------------------------
	.section	.note.nv.cuinfo,"",@"SHT_NOTE"
	.sectionflags	@"SHF_NOTE_NV_CUINFO"
        /*0018*/ 	.short	0x0002
        /*001a*/ 	.short	0x005a
        /*001c*/ 	.short	0x0082
	.zero		2


//--------------------- .nv.info                  --------------------------
	.section	.nv.info,"",@"SHT_CUDA_INFO"
	.align	4


	//----- nvinfo : EIATTR_REGCOUNT
	.align		4
        /*0000*/ 	.byte	0x04, 0x2f
        /*0002*/ 	.short	(.L_1 - .L_0)
	.align		4
.L_0:
        /*0004*/ 	.word	index@(gluon_wgmma)
        /*0008*/ 	.word	0x0000009a


	//----- nvinfo : EIATTR_FRAME_SIZE
	.align		4
.L_1:
        /*000c*/ 	.byte	0x04, 0x11
        /*000e*/ 	.short	(.L_3 - .L_2)
	.align		4
.L_2:
        /*0010*/ 	.word	index@(gluon_wgmma)
        /*0014*/ 	.word	0x00000000


	//----- nvinfo : EIATTR_MIN_STACK_SIZE
	.align		4
.L_3:
        /*0018*/ 	.byte	0x04, 0x12
        /*001a*/ 	.short	(.L_5 - .L_4)
	.align		4
.L_4:
        /*001c*/ 	.word	index@(gluon_wgmma)
        /*0020*/ 	.word	0x00000000
.L_5:


//--------------------- .nv.compat                --------------------------
	.section	.nv.compat,"",@"SHT_CUDA_COMPAT_INFO"
	.align	4
        /*0000*/ 	.byte	0x02, 0x09, 0x01, 0x00, 0x02, 0x02, 0x04, 0x00, 0x02, 0x05, 0x05, 0x00, 0x03, 0x07, 0x01, 0x01
        /*0010*/ 	.byte	0x02, 0x03, 0x03, 0x00, 0x02, 0x06, 0x01, 0x00, 0x04, 0x0b, 0x08, 0x00, 0x00, 0x00, 0x00, 0x00
        /*0020*/ 	.byte	0x00, 0x00, 0x00, 0x00


//--------------------- .nv.info.gluon_wgmma      --------------------------
	.section	.nv.info.gluon_wgmma,"",@"SHT_CUDA_INFO"
	.sectionflags	@""
	.align	4


	//----- nvinfo : EIATTR_CUDA_API_VERSION
	.align		4
        /*0000*/ 	.byte	0x04, 0x37
        /*0002*/ 	.short	(.L_7 - .L_6)
.L_6:
        /*0004*/ 	.word	0x00000082


	//----- nvinfo : EIATTR_KPARAM_INFO
	.align		4
.L_7:
        /*0008*/ 	.byte	0x04, 0x17
        /*000a*/ 	.short	(.L_9 - .L_8)
.L_8:
        /*000c*/ 	.word	0x00000000
        /*0010*/ 	.short	0x000a
        /*0012*/ 	.short	0x0048
        /*0014*/ 	.byte	0x00, 0xf4, 0x21, 0x00


	//----- nvinfo : EIATTR_KPARAM_INFO
	.align		4
.L_9:
        /*0018*/ 	.byte	0x04, 0x17
        /*001a*/ 	.short	(.L_11 - .L_10)
.L_10:
        /*001c*/ 	.word	0x00000000
        /*0020*/ 	.short	0x0009
        /*0022*/ 	.short	0x0040
        /*0024*/ 	.byte	0x00, 0xf4, 0x21, 0x00


	//----- nvinfo : EIATTR_KPARAM_INFO
	.align		4
.L_11:
        /*0028*/ 	.byte	0x04, 0x17
        /*002a*/ 	.short	(.L_13 - .L_12)
.L_12:
        /*002c*/ 	.word	0x00000000
        /*0030*/ 	.short	0x0008
        /*0032*/ 	.short	0x0038
        /*0034*/ 	.byte	0x00, 0xf0, 0x21, 0x00


	//----- nvinfo : EIATTR_KPARAM_INFO
	.align		4
.L_13:
        /*0038*/ 	.byte	0x04, 0x17
        /*003a*/ 	.short	(.L_15 - .L_14)
.L_14:
        /*003c*/ 	.word	0x00000000
        /*0040*/ 	.short	0x0007
        /*0042*/ 	.short	0x0030
        /*0044*/ 	.byte	0x00, 0xf0, 0x21, 0x00


	//----- nvinfo : EIATTR_KPARAM_INFO
	.align		4
.L_15:
        /*0048*/ 	.byte	0x04, 0x17
        /*004a*/ 	.short	(.L_17 - .L_16)
.L_16:
        /*004c*/ 	.word	0x00000000
        /*0050*/ 	.short	0x0006
        /*0052*/ 	.short	0x0028
        /*0054*/ 	.byte	0x00, 0xf0, 0x21, 0x00


	//----- nvinfo : EIATTR_KPARAM_INFO
	.align		4
.L_17:
        /*0058*/ 	.byte	0x04, 0x17
        /*005a*/ 	.short	(.L_19 - .L_18)
.L_18:
        /*005c*/ 	.word	0x00000000
        /*0060*/ 	.short	0x0005
        /*0062*/ 	.short	0x0020
        /*0064*/ 	.byte	0x00, 0xf0, 0x11, 0x00


	//----- nvinfo : EIATTR_KPARAM_INFO
	.align		4
.L_19:
        /*0068*/ 	.byte	0x04, 0x17
        /*006a*/ 	.short	(.L_21 - .L_20)
.L_20:
        /*006c*/ 	.word	0x00000000
        /*0070*/ 	.short	0x0004
        /*0072*/ 	.short	0x001c
        /*0074*/ 	.byte	0x00, 0xf0, 0x11, 0x00


	//----- nvinfo : EIATTR_KPARAM_INFO
	.align		4
.L_21:
        /*0078*/ 	.byte	0x04, 0x17
        /*007a*/ 	.short	(.L_23 - .L_22)
.L_22:
        /*007c*/ 	.word	0x00000000
        /*0080*/ 	.short	0x0003
        /*0082*/ 	.short	0x0018
        /*0084*/ 	.byte	0x00, 0xf0, 0x11, 0x00


	//----- nvinfo : EIATTR_KPARAM_INFO
	.align		4
.L_23:
        /*0088*/ 	.byte	0x04, 0x17
        /*008a*/ 	.short	(.L_25 - .L_24)
.L_24:
        /*008c*/ 	.word	0x00000000
        /*0090*/ 	.short	0x0002
        /*0092*/ 	.short	0x0010
        /*0094*/ 	.byte	0x00, 0xf4, 0x21, 0x00


	//----- nvinfo : EIATTR_KPARAM_INFO
	.align		4
.L_25:
        /*0098*/ 	.byte	0x04, 0x17
        /*009a*/ 	.short	(.L_27 - .L_26)
.L_26:
        /*009c*/ 	.word	0x00000000
        /*00a0*/ 	.short	0x0001
        /*00a2*/ 	.short	0x0008
        /*00a4*/ 	.byte	0x00, 0xf4, 0x21, 0x00


	//----- nvinfo : EIATTR_KPARAM_INFO
	.align		4
.L_27:
        /*00a8*/ 	.byte	0x04, 0x17
        /*00aa*/ 	.short	(.L_29 - .L_28)
.L_28:
        /*00ac*/ 	.word	0x00000000
        /*00b0*/ 	.short	0x0000
        /*00b2*/ 	.short	0x0000
        /*00b4*/ 	.byte	0x00, 0xf4, 0x21, 0x00


	//----- nvinfo : EIATTR_SPARSE_MMA_MASK
	.align		4
.L_29:
        /*00b8*/ 	.byte	0x03, 0x50
        /*00ba*/ 	.short	0x0000


	//----- nvinfo : EIATTR_MAXREG_COUNT
	.align		4
        /*00bc*/ 	.byte	0x03, 0x1b
        /*00be*/ 	.short	0x00ff


	//----- nvinfo : EIATTR_NUM_BARRIERS
	.align		4
        /*00c0*/ 	.byte	0x02, 0x4c
        /*00c2*/ 	.byte	0x01
	.zero		1


	//----- nvinfo : EIATTR_MERCURY_ISA_VERSION
	.align		4
        /*00c4*/ 	.byte	0x03, 0x5f
        /*00c6*/ 	.short	0x0101


	//----- nvinfo : EIATTR_INT_WARP_WIDE_INSTR_OFFSETS
	.align		4
        /*00c8*/ 	.byte	0x04, 0x31
        /*00ca*/ 	.short	(.L_31 - .L_30)


	//   ....[0]....
.L_30:
        /*00cc*/ 	.word	0x00001750


	//   ....[1]....
        /*00d0*/ 	.word	0x000017f0


	//   ....[2]....
        /*00d4*/ 	.word	0x00002020


	//   ....[3]....
        /*00d8*/ 	.word	0x00002030


	//   ....[4]....
        /*00dc*/ 	.word	0x000020f0


	//   ....[5]....
        /*00e0*/ 	.word	0x00002110


	//   ....[6]....
        /*00e4*/ 	.word	0x00002650


	//   ....[7]....
        /*00e8*/ 	.word	0x000026b0


	//----- nvinfo : EIATTR_COOP_GROUP_MASK_REGIDS
	.align		4
.L_31:
        /*00ec*/ 	.byte	0x04, 0x29
        /*00ee*/ 	.short	(.L_33 - .L_32)


	//   ....[0]....
.L_32:
        /*00f0*/ 	.word	0xffffffff


	//   ....[1]....
        /*00f4*/ 	.word	0xffffffff


	//   ....[2]....
        /*00f8*/ 	.word	0xffffffff


	//----- nvinfo : EIATTR_COOP_GROUP_INSTR_OFFSETS
	.align		4
.L_33:
        /*00fc*/ 	.byte	0x04, 0x28
        /*00fe*/ 	.short	(.L_35 - .L_34)


	//   ....[0]....
.L_34:
        /*0100*/ 	.word	0x00000140


	//   ....[1]....
        /*0104*/ 	.word	0x00000740


	//   ....[2]....
        /*0108*/ 	.word	0x00000d90


	//----- nvinfo : EIATTR_MBARRIER_INSTR_OFFSETS
	.align		4
.L_35:
        /*010c*/ 	.byte	0x04, 0x39
        /*010e*/ 	.short	(.L_37 - .L_36)


	//   ....[0]....
.L_36:
        /*0110*/ 	.word	0x00001860
        /*0114*/ 	.word	0x000000ff
        /*0118*/ 	.word	0x00010000
        /*011c*/ 	.short	0x0100
        /*011e*/ 	.byte	0x3c
	.zero		1


	//   ....[1]....
        /*0120*/ 	.word	0x00002190
        /*0124*/ 	.word	0x000000ff
        /*0128*/ 	.word	0x00010000
        /*012c*/ 	.short	0x010a
        /*012e*/ 	.byte	0x3c
	.zero		1


	//   ....[2]....
        /*0130*/ 	.word	0x00002630
        /*0134*/ 	.word	0x000000ff
        /*0138*/ 	.word	0x00010000
        /*013c*/ 	.short	0x0108
        /*013e*/ 	.byte	0x3c
	.zero		1


	//   ....[3]....
        /*0140*/ 	.word	0x00002c30
        /*0144*/ 	.word	0x000000ff
        /*0148*/ 	.word	0x00010000
        /*014c*/ 	.short	0x010a
        /*014e*/ 	.byte	0x3c
	.zero		1


	//----- nvinfo : EIATTR_NUM_MBARRIERS
	.align		4
.L_37:
        /*0150*/ 	.byte	0x03, 0x38
        /*0152*/ 	.short	0x0001


	//----- nvinfo : EIATTR_EXIT_INSTR_OFFSETS
	.align		4
        /*0154*/ 	.byte	0x04, 0x1c
        /*0156*/ 	.short	(.L_39 - .L_38)


	//   ....[0]....
.L_38:
        /*0158*/ 	.word	0x00002c20


	//----- nvinfo : EIATTR_REQNTID
	.align		4
.L_39:
        /*015c*/ 	.byte	0x04, 0x10
        /*015e*/ 	.short	(.L_41 - .L_40)
.L_40:
        /*0160*/ 	.word	0x00000080
        /*0164*/ 	.word	0x00000001
        /*0168*/ 	.word	0x00000001


	//----- nvinfo : EIATTR_CRS_STACK_SIZE
	.align		4
.L_41:
        /*016c*/ 	.byte	0x04, 0x1e
        /*016e*/ 	.short	(.L_43 - .L_42)
.L_42:
        /*0170*/ 	.word	0x00000000


	//----- nvinfo : EIATTR_CBANK_PARAM_SIZE
	.align		4
.L_43:
        /*0174*/ 	.byte	0x03, 0x19
        /*0176*/ 	.short	0x0050


	//----- nvinfo : EIATTR_PARAM_CBANK
	.align		4
        /*0178*/ 	.byte	0x04, 0x0a
        /*017a*/ 	.short	(.L_45 - .L_44)
	.align		4
.L_44:
        /*017c*/ 	.word	index@(.nv.constant0.gluon_wgmma)
        /*0180*/ 	.short	0x0210
        /*0182*/ 	.short	0x0050


	//----- nvinfo : EIATTR_SW_WAR
	.align		4
.L_45:
        /*0184*/ 	.byte	0x04, 0x36
        /*0186*/ 	.short	(.L_47 - .L_46)
.L_46:
        /*0188*/ 	.word	0x00000008
.L_47:


//--------------------- .nv.callgraph             --------------------------
	.section	.nv.callgraph,"",@"SHT_CUDA_CALLGRAPH"
	.align	4
	.sectionentsize	8
	.align		4
        /*0000*/ 	.word	0x00000000
	.align		4
        /*0004*/ 	.word	0xffffffff
	.align		4
        /*0008*/ 	.word	0x00000000
	.align		4
        /*000c*/ 	.word	0xfffffffe
	.align		4
        /*0010*/ 	.word	0x00000000
	.align		4
        /*0014*/ 	.word	0xfffffffd
	.align		4
        /*0018*/ 	.word	0x00000000
	.align		4
        /*001c*/ 	.word	0xfffffffc


//--------------------- .text.gluon_wgmma         --------------------------
	.section	.text.gluon_wgmma,"ax",@progbits
	.align	128
        .global         gluon_wgmma
        .type           gluon_wgmma,@function
        .size           gluon_wgmma,(.L_x_52 - gluon_wgmma)
        .other          gluon_wgmma,@"STO_CUDA_ENTRY STV_DEFAULT"
gluon_wgmma:
.text.gluon_wgmma:
[----:B------:R-:W-:Y:S01]  /*0000*/  LDC R1, c[0x0][0x28] ;  /* 0x00000a00ff017b82 */ /* 0x000fe20000000800 */
[----:B------:R-:W1:Y:S07]  /*0010*/  S2R R2, SR_TID.X ;  /* 0x0000000000027919 */ /* 0x000e6e0000002100 */
[----:B------:R-:W2:Y:S01]  /*0020*/  S2UR UR4, SR_CgaCtaId ;  /* 0x00000000000479c3 */ /* 0x000ea20000008800 */
[----:B------:R-:W-:Y:S01]  /*0030*/  UMOV UR60, 0x400 ;  /* 0x00000400003c7882 */ /* 0x000fe20000000000 */
[----:B------:R-:W-:Y:S01]  /*0040*/  ULDC UR6, c[0x0][0xc] ;  /* 0x0000030000067ab9 */ /* 0x000fe20000000800 */
[----:B------:R-:W-:Y:S05]  /*0050*/  BSSY B0, `(.L_x_0) ;  /* 0x0000020000007945 */ /* 0x000fea0003800000 */
[----:B------:R-:W3:Y:S08]  /*0060*/  LDC R9, c[0x0][0x228] ;  /* 0x00008a00ff097b82 */ /* 0x000ef00000000800 */
[----:B------:R-:W4:Y:S08]  /*0070*/  LDC R14, c[0x0][0x230] ;  /* 0x00008c00ff0e7b82 */ /* 0x000f300000000800 */
[----:B------:R-:W-:Y:S01]  /*0080*/  S2UR UR8, SR_CTAID.Y ;  /* 0x00000000000879c3 */ /* 0x000fe20000002600 */
[----:B--2---:R-:W-:-:S03]  /*0090*/  ULEA UR60, UR4, UR60, 0x18 ;  /* 0x0000003c043c7291 */ /* 0x004fc6000f8ec03f */
[----:B------:R-:W-:Y:S01]  /*00a0*/  ULDC UR4, c[0x0][0x10] ;  /* 0x0000040000047ab9 */ /* 0x000fe20000000800 */
[----:B-1----:R-:W-:-:S03]  /*00b0*/  LOP3.LUT R8, R2, 0x7f, RZ, 0xc0, !PT ;  /* 0x0000007f02087812 */ /* 0x002fc600078ec0ff */
[----:B------:R-:W1:Y:S01]  /*00c0*/  S2UR UR5, SR_CTAID.Z ;  /* 0x00000000000579c3 */ /* 0x000e620000002700 */
[----:B---3--:R-:W-:Y:S01]  /*00d0*/  VIADD R9, R9, 0xffffffff ;  /* 0xffffffff09097836 */ /* 0x008fe20000000000 */
[C---:B------:R-:W-:Y:S02]  /*00e0*/  ISETP.GE.U32.AND P0, PT, R8.reuse, 0x20, PT ;  /* 0x000000200800780c */ /* 0x040fe40003f06070 */
[C---:B------:R-:W-:Y:S02]  /*00f0*/  ISETP.NE.U32.AND P1, PT, R8.reuse, RZ, PT ;  /* 0x000000ff0800720c */ /* 0x040fe40003f25070 */
[----:B------:R-:W-:Y:S02]  /*0100*/  LEA R13, R8, UR60, 0x2 ;  /* 0x0000003c080d7c11 */ /* 0x000fe4000f8e10ff */
[----:B------:R-:W2:Y:S01]  /*0110*/  S2UR UR7, SR_CTAID.X ;  /* 0x00000000000779c3 */ /* 0x000ea20000002500 */
[----:B----4-:R-:W-:-:S06]  /*0120*/  VIADD R6, R14, 0xffffffff ;  /* 0xffffffff0e067836 */ /* 0x010fcc0000000000 */
[----:B------:R3:W-:Y:S01]  /*0130*/  @!P0 STS [R13], RZ ;  /* 0x000000ff0d008388 */ /* 0x0007e20000000800 */
[----:B------:R-:W-:-:S03]  /*0140*/  NOP ;  /* 0x0000000000007918 */ /* 0x000fc60000000000 */
[----:B------:R3:W-:Y:S01]  /*0150*/  @!P1 STS [UR60+0x24], R9 ;  /* 0x00002409ff009988 */ /* 0x0007e2000800083c */
[----:B-1----:R-:W-:-:S03]  /*0160*/  UIMAD UR4, UR5, UR4, UR8 ;  /* 0x00000004050472a4 */ /* 0x002fc6000f8e0208 */
[----:B------:R3:W-:Y:S01]  /*0170*/  @!P1 STS [UR60+0x20], R6 ;  /* 0x00002006ff009988 */ /* 0x0007e2000800083c */
[----:B------:R-:W-:Y:S01]  /*0180*/  ULDC.64 UR8, c[0x0][0x250] ;  /* 0x0000940000087ab9 */ /* 0x000fe20000000a00 */
[----:B--2---:R-:W-:-:S04]  /*0190*/  UIMAD UR4, UR4, UR6, UR7 ;  /* 0x00000006040472a4 */ /* 0x004fc8000f8e0207 */
[----:B------:R-:W-:-:S04]  /*01a0*/  UIMAD UR6, UR4, 0x180, URZ ;  /* 0x00000180040678a4 */ /* 0x000fc8000f8e023f */
[----:B------:R-:W-:-:S04]  /*01b0*/  UIADD3 UR4, UP0, UR6, UR8, URZ ;  /* 0x0000000806047290 */ /* 0x000fc8000ff1e03f */
[----:B------:R-:W-:Y:S02]  /*01c0*/  ULEA.HI.X.SX32 UR61, UR6, UR9, 0x1, UP0 ;  /* 0x00000009063d7291 */ /* 0x000fe400080f0e3f */
[----:B------:R-:W-:Y:S01]  /*01d0*/  IMAD.U32 R7, RZ, RZ, UR4 ;  /* 0x00000004ff077e24 */ /* 0x000fe2000f8e00ff */
[----:B---3--:R-:W-:Y:S09]  /*01e0*/  @P1 BRA `(.L_x_1) ;  /* 0x0000000000181947 */ /* 0x008ff20003800000 */
[----:B------:R-:W1:Y:S01]  /*01f0*/  LDS R0, [UR60+0x8] ;  /* 0x0000083cff007984 */ /* 0x000e620008000800 */
[----:B------:R-:W2:Y:S01]  /*0200*/  LDC.64 R4, c[0x0][0x210] ;  /* 0x00008400ff047b82 */ /* 0x000ea20000000a00 */
[----:B------:R-:W-:Y:S02]  /*0210*/  IMAD.MOV.U32 R3, RZ, RZ, 0x70 ;  /* 0x00000070ff037424 */ /* 0x000fe400078e00ff */
[----:B--2---:R2:W-:Y:S03]  /*0220*/  STS.64 [UR60], R4 ;  /* 0x00000004ff007988 */ /* 0x0045e60008000a3c */
[----:B-1----:R-:W-:-:S05]  /*0230*/  LOP3.LUT R0, R0, 0x10, R3, 0xd8, !PT ;  /* 0x0000001000007812 */ /* 0x002fca00078ed803 */
[----:B------:R2:W-:Y:S02]  /*0240*/  STS [UR60+0x8], R0 ;  /* 0x00000800ff007988 */ /* 0x0005e4000800083c */
.L_x_1:
[----:B------:R-:W-:Y:S05]  /*0250*/  BSYNC B0 ;  /* 0x0000000000007941 */ /* 0x000fea0003800000 */
.L_x_0:
[----:B------:R-:W-:Y:S04]  /*0260*/  BSSY B0, `(.L_x_2) ;  /* 0x000000a000007945 */ /* 0x000fe80003800000 */
[----:B------:R-:W-:Y:S05]  /*0270*/  @P1 BRA `(.L_x_3) ;  /* 0x0000000000201947 */ /* 0x000fea0003800000 */
[----:B--2---:R-:W1:Y:S01]  /*0280*/  LDS R0, [UR60+0x34] ;  /* 0x0000343cff007984 */ /* 0x004e620008000800 */
[----:B------:R-:W-:Y:S02]  /*0290*/  IMAD.MOV.U32 R3, RZ, RZ, 0x3f000000 ;  /* 0x3f000000ff037424 */ /* 0x000fe400078e00ff */
[----:B------:R-:W-:Y:S01]  /*02a0*/  @!P1 IMAD.MOV.U32 R4, RZ, RZ, 0x7f ;  /* 0x0000007fff049424 */ /* 0x000fe200078e00ff */
[----:B------:R-:W2:Y:S02]  /*02b0*/  @!P1 LDS R5, [UR60+0x38] ;  /* 0x0000383cff059984 */ /* 0x000ea40008000800 */
[----:B-1----:R-:W-:Y:S02]  /*02c0*/  LOP3.LUT R0, R0, 0xff000000, R3, 0xb8, !PT ;  /* 0xff00000000007812 */ /* 0x002fe400078eb803 */
[----:B--2---:R-:W-:-:S03]  /*02d0*/  @!P1 LOP3.LUT R3, R5, 0xff, R4, 0xb8, !PT ;  /* 0x000000ff05039812 */ /* 0x004fc600078eb804 */
[----:B------:R1:W-:Y:S04]  /*02e0*/  STS [UR60+0x34], R0 ;  /* 0x00003400ff007988 */ /* 0x0003e8000800083c */
[----:B------:R1:W-:Y:S02]  /*02f0*/  @!P1 STS [UR60+0x38], R3 ;  /* 0x00003803ff009988 */ /* 0x0003e4000800083c */
.L_x_3:
[----:B------:R-:W-:Y:S05]  /*0300*/  BSYNC B0 ;  /* 0x0000000000007941 */ /* 0x000fea0003800000 */
.L_x_2:
[----:B------:R-:W-:Y:S04]  /*0310*/  BSSY B0, `(.L_x_4) ;  /* 0x000000e000007945 */ /* 0x000fe80003800000 */
[----:B------:R-:W-:Y:S05]  /*0320*/  @P1 BRA `(.L_x_5) ;  /* 0x0000000000301947 */ /* 0x000fea0003800000 */
[----:B-1----:R-:W1:Y:S01]  /*0330*/  LDS R3, [UR60+0x34] ;  /* 0x0000343cff037984 */ /* 0x002e620008000800 */
[----:B--2---:R-:W2:Y:S03]  /*0340*/  LDC.64 R4, c[0x0][0x238] ;  /* 0x00008e00ff047b82 */ /* 0x004ea60000000a00 */
[----:B------:R-:W3:Y:S01]  /*0350*/  LDS R0, [UR60+0x1c] ;  /* 0x00001c3cff007984 */ /* 0x000ee20008000800 */
[C---:B--2---:R-:W-:Y:S01]  /*0360*/  SHF.L.U64.HI R5, R4.reuse, 0x1, R5 ;  /* 0x0000000104057819 */ /* 0x044fe20000010205 */
[----:B------:R-:W-:-:S03]  /*0370*/  IMAD.SHL.U32 R4, R4, 0x2, RZ ;  /* 0x0000000204047824 */ /* 0x000fc600078e00ff */
[--C-:B------:R-:W-:Y:S02]  /*0380*/  SHF.R.U32.HI R11, RZ, 0x4, R5.reuse ;  /* 0x00000004ff0b7819 */ /* 0x100fe40000011605 */
[----:B------:R-:W-:-:S05]  /*0390*/  SHF.R.U64 R4, R4, 0x4, R5 ;  /* 0x0000000404047819 */ /* 0x000fca0000001205 */
[----:B------:R4:W-:Y:S01]  /*03a0*/  STS [UR60+0xc], R4 ;  /* 0x00000c04ff007988 */ /* 0x0009e2000800083c */
[----:B-1----:R-:W-:Y:S02]  /*03b0*/  LOP3.LUT R3, R3, 0x7, RZ, 0xb8, !PT ;  /* 0x0000000703037812 */ /* 0x002fe400078eb8ff */
[----:B---3--:R-:W-:-:S03]  /*03c0*/  LOP3.LUT R0, R0, 0xf, R11, 0xb8, !PT ;  /* 0x0000000f00007812 */ /* 0x008fc600078eb80b */
[----:B------:R4:W-:Y:S04]  /*03d0*/  STS [UR60+0x34], R3 ;  /* 0x00003403ff007988 */ /* 0x0009e8000800083c */
[----:B------:R4:W-:Y:S02]  /*03e0*/  STS [UR60+0x1c], R0 ;  /* 0x00001c00ff007988 */ /* 0x0009e4000800083c */
.L_x_5:
[----:B------:R-:W-:Y:S05]  /*03f0*/  BSYNC B0 ;  /* 0x0000000000007941 */ /* 0x000fea0003800000 */
.L_x_4:
[----:B------:R-:W-:Y:S04]  /*0400*/  BSSY B1, `(.L_x_6) ;  /* 0x000001b000017945 */ /* 0x000fe80003800000 */
[----:B------:R-:W-:Y:S01]  /*0410*/  BSSY B0, `(.L_x_7) ;  /* 0x0000016000007945 */ /* 0x000fe20003800000 */
[----:B------:R-:W-:-:S03]  /*0420*/  IMAD.MOV.U32 R12, RZ, RZ, RZ ;  /* 0x000000ffff0c7224 */ /* 0x000fc600078e00ff */
[----:B------:R-:W-:Y:S05]  /*0430*/  @P1 BRA `(.L_x_8) ;  /* 0x0000000000201947 */ /* 0x000fea0003800000 */
[----:B-12-4-:R-:W1:Y:S02]  /*0440*/  LDS R0, [UR60+0x34] ;  /* 0x0000343cff007984 */ /* 0x016e640008000800 */
[----:B-1----:R-:W-:-:S05]  /*0450*/  LOP3.LUT R0, R0, 0x38, RZ, 0xb8, !PT ;  /* 0x0000003800007812 */ /* 0x002fca00078eb8ff */
[----:B------:R1:W-:Y:S01]  /*0460*/  STS [UR60+0x34], R0 ;  /* 0x00003400ff007988 */ /* 0x0003e2000800083c */
[----:B------:R-:W-:Y:S05]  /*0470*/  @P1 BRA `(.L_x_9) ;  /* 0x0000000000201947 */ /* 0x000fea0003800000 */
[----:B-1----:R-:W1:Y:S01]  /*0480*/  LDS R0, [UR60+0x8] ;  /* 0x0000083cff007984 */ /* 0x002e620008000800 */
[----:B------:R-:W-:-:S05]  /*0490*/  IMAD.MOV.U32 R3, RZ, RZ, 0x780 ;  /* 0x00000780ff037424 */ /* 0x000fca00078e00ff */
[----:B-1----:R-:W-:-:S05]  /*04a0*/  LOP3.LUT R0, R0, 0x300, R3, 0xd8, !PT ;  /* 0x0000030000007812 */ /* 0x002fca00078ed803 */
[----:B------:R3:W-:Y:S02]  /*04b0*/  STS [UR60+0x8], R0 ;  /* 0x00000800ff007988 */ /* 0x0007e4000800083c */
.L_x_8:
[----:B------:R-:W-:Y:S05]  /*04c0*/  @P1 BRA `(.L_x_10) ;  /* 0x0000000000281947 */ /* 0x000fea0003800000 */
[----:B-1234-:R-:W1:Y:S02]  /*04d0*/  LDS R0, [UR60+0x8] ;  /* 0x0000083cff007984 */ /* 0x01ee640008000800 */
[----:B-1----:R-:W-:-:S05]  /*04e0*/  LOP3.LUT R0, R0, 0x1800, RZ, 0xb8, !PT ;  /* 0x0000180000007812 */ /* 0x002fca00078eb8ff */
[----:B------:R2:W-:Y:S02]  /*04f0*/  STS [UR60+0x8], R0 ;  /* 0x00000800ff007988 */ /* 0x0005e4000800083c */
.L_x_9:
[----:B------:R-:W-:Y:S05]  /*0500*/  @P1 BREAK B0 ;  /* 0x0000000000001942 */ /* 0x000fea0003800000 */
[----:B------:R-:W-:Y:S05]  /*0510*/  @P1 BRA `(.L_x_11) ;  /* 0x0000000000241947 */ /* 0x000fea0003800000 */
[----:B------:R-:W3:Y:S01]  /*0520*/  LDS R3, [UR60+0x8] ;  /* 0x0000083cff037984 */ /* 0x000ee20008000800 */
[----:B-12---:R-:W-:-:S05]  /*0530*/  IMAD.MOV.U32 R0, RZ, RZ, 0x6000 ;  /* 0x00006000ff007424 */ /* 0x006fca00078e00ff */
[----:B---3--:R-:W-:-:S04]  /*0540*/  LOP3.LUT R0, R3, 0x6000, R0, 0xd8, !PT ;  /* 0x0000600003007812 */ /* 0x008fc800078ed800 */
[----:B------:R-:W-:-:S05]  /*0550*/  LOP3.LUT R0, R0, 0x400000, RZ, 0xb8, !PT ;  /* 0x0040000000007812 */ /* 0x000fca00078eb8ff */
[----:B------:R5:W-:Y:S02]  /*0560*/  STS [UR60+0x8], R0 ;  /* 0x00000800ff007988 */ /* 0x000be4000800083c */
.L_x_10:
[----:B------:R-:W-:Y:S05]  /*0570*/  BSYNC B0 ;  /* 0x0000000000007941 */ /* 0x000fea0003800000 */
.L_x_7:
[----:B-12345:R-:W1:Y:S02]  /*0580*/  @!P1 LDS R0, [UR60+0x8] ;  /* 0x0000083cff009984 */ /* 0x03ee640008000800 */
[----:B-1----:R-:W-:-:S05]  /*0590*/  @!P1 LOP3.LUT R0, R0, 0x8000, RZ, 0xb8, !PT ;  /* 0x0000800000009812 */ /* 0x002fca00078eb8ff */
[----:B------:R3:W-:Y:S02]  /*05a0*/  @!P1 STS [UR60+0x8], R0 ;  /* 0x00000800ff009988 */ /* 0x0007e4000800083c */
.L_x_11:
[----:B------:R-:W-:Y:S05]  /*05b0*/  BSYNC B1 ;  /* 0x0000000000017941 */ /* 0x000fea0003800000 */
.L_x_6:
[----:B------:R-:W-:Y:S05]  /*05c0*/  WARPSYNC.ALL ;  /* 0x0000000000007948 */ /* 0x000fea0003800000 */
[----:B------:R-:W-:Y:S05]  /*05d0*/  @P0 BRA `(.L_x_12) ;  /* 0x0000000000340947 */ /* 0x000fea0003800000 */
[----:B-123--:R-:W1:Y:S01]  /*05e0*/  S2R R0, SR_LANEID ;  /* 0x0000000000007919 */ /* 0x00ee620000000000 */
[----:B------:R-:W-:Y:S01]  /*05f0*/  R2UR UR4, R7 ;  /* 0x00000000070472ca */ /* 0x000fe200000e0000 */
[----:B-1----:R-:W-:-:S05]  /*0600*/  IMAD.SHL.U32 R0, R0, 0x4, RZ ;  /* 0x0000000400007824 */ /* 0x002fca00078e00ff */
[----:B------:R-:W1:Y:S07]  /*0610*/  LDS R3, [R0+UR60] ;  /* 0x0000003c00037984 */ /* 0x000e6e0008000800 */
[----:B------:R-:W-:Y:S01]  /*0620*/  IADD3 R4, P2, R0, UR4, RZ ;  /* 0x0000000400047c10 */ /* 0x000fe2000ff5e0ff */
[----:B------:R-:W-:Y:S05]  /*0630*/  WARPSYNC.ALL ;  /* 0x0000000000007948 */ /* 0x000fea0003800000 */
[----:B------:R-:W-:Y:S01]  /*0640*/  R2UR UR4, R7 ;  /* 0x00000000070472ca */ /* 0x000fe200000e0000 */
[----:B------:R-:W-:Y:S01]  /*0650*/  IMAD.X R5, RZ, RZ, UR61, P2 ;  /* 0x0000003dff057e24 */ /* 0x000fe200090e06ff */
[----:B------:R-:W-:-:S04]  /*0660*/  UMOV UR5, UR61 ;  /* 0x0000003d00057c82 */ /* 0x000fc80008000000 */
[----:B-1----:R4:W5:Y:S01]  /*0670*/  ATOMG.E.EXCH.STRONG.GPU PT, RZ, [R4], R3 ;  /* 0x0000000304ff73a8 */ /* 0x00296200041ee100 */
[----:B------:R-:W-:-:S06]  /*0680*/  DEPBAR {5,4,3,2,1,0} ;  /* 0x0000003f0000791a */ /* 0x000fcc0000000000 */
[----:B------:R4:W-:Y:S01]  /*0690*/  UTMACCTL.IV [UR4] ;  /* 0x00000000040079b9 */ /* 0x0009e20008000000 */
[----:B------:R-:W-:Y:S01]  /*06a0*/  NOP ;  /* 0x0000000000007918 */ /* 0x000fe20000000000 */
.L_x_12:
[----:B------:R-:W-:Y:S05]  /*06b0*/  @P0 BRA `(.L_x_13) ;  /* 0x00000000000c0947 */ /* 0x000fea0003800000 */
[----:B------:R0:W-:Y:S01]  /*06c0*/  UTMACMDFLUSH ;  /* 0x00000000000079b7 */ /* 0x0001e20000000000 */
[----:B------:R-:W-:Y:S05]  /*06d0*/  @P0 BRA `(.L_x_13) ;  /* 0x0000000000040947 */ /* 0x000fea0003800000 */
[----:B------:R-:W-:-:S04]  /*06e0*/  DEPBAR.LE SB0, 0x0 ;  /* 0x000080000000791a */ /* 0x000fc80000000000 */
.L_x_13:
[----:B------:R-:W-:Y:S05]  /*06f0*/  WARPSYNC.ALL ;  /* 0x0000000000007948 */ /* 0x000fea0003800000 */
[----:B-----5:R-:W-:Y:S06]  /*0700*/  BAR.SYNC.DEFER_BLOCKING 0x0 ;  /* 0x0000000000007b1d */ /* 0x020fec0000010000 */
[----:B------:R-:W-:Y:S02]  /*0710*/  BSSY B1, `(.L_x_14) ;  /* 0x000000b000017945 */ /* 0x000fe40003800000 */
[----:B------:R-:W-:Y:S06]  /*0720*/  BAR.SYNC.DEFER_BLOCKING 0x0 ;  /* 0x0000000000007b1d */ /* 0x000fec0000010000 */
[----:B------:R5:W-:Y:S01]  /*0730*/  @!P0 STS [R13], RZ ;  /* 0x000000ff0d008388 */ /* 0x000be20000000800 */
[----:B------:R-:W-:Y:S01]  /*0740*/  NOP ;  /* 0x0000000000007918 */ /* 0x000fe20000000000 */
[----:B------:R-:W-:Y:S05]  /*0750*/  @P1 BRA `(.L_x_15) ;  /* 0x0000000000181947 */ /* 0x000fea0003800000 */
[----:B-123--:R-:W1:Y:S01]  /*0760*/  LDS R0, [UR60+0x8] ;  /* 0x0000083cff007984 */ /* 0x00ee620008000800 */
[----:B----4-:R-:W2:Y:S01]  /*0770*/  LDC.64 R4, c[0x0][0x218] ;  /* 0x00008600ff047b82 */ /* 0x010ea20000000a00 */
[----:B------:R-:W-:Y:S02]  /*0780*/  IMAD.MOV.U32 R3, RZ, RZ, 0x70 ;  /* 0x00000070ff037424 */ /* 0x000fe400078e00ff */
[----:B--2---:R2:W-:Y:S03]  /*0790*/  STS.64 [UR60], R4 ;  /* 0x00000004ff007988 */ /* 0x0045e60008000a3c */
[----:B-1----:R-:W-:-:S05]  /*07a0*/  LOP3.LUT R0, R0, 0x10, R3, 0xd8, !PT ;  /* 0x0000001000007812 */ /* 0x002fca00078ed803 */
[----:B------:R2:W-:Y:S02]  /*07b0*/  STS [UR60+0x8], R0 ;  /* 0x00000800ff007988 */ /* 0x0005e4000800083c */
.L_x_15:
[----:B----4-:R-:W-:Y:S05]  /*07c0*/  BSYNC B1 ;  /* 0x0000000000017941 */ /* 0x010fea0003800000 */
.L_x_14:
[----:B------:R-:W-:Y:S04]  /*07d0*/  BSSY B2, `(.L_x_16) ;  /* 0x000000f000027945 */ /* 0x000fe80003800000 */
[----:B------:R-:W-:Y:S04]  /*07e0*/  BSSY B1, `(.L_x_17) ;  /* 0x000000c000017945 */ /* 0x000fe80003800000 */
[----:B------:R-:W-:Y:S05]  /*07f0*/  @P1 BRA `(.L_x_18) ;  /* 0x0000000000281947 */ /* 0x000fea0003800000 */
[----:B-123--:R-:W1:Y:S01]  /*0800*/  LDS R0, [UR60+0x34] ;  /* 0x0000343cff007984 */ /* 0x00ee620008000800 */
[----:B------:R-:W-:Y:S01]  /*0810*/  IMAD.MOV.U32 R3, RZ, RZ, 0x3f000000 ;  /* 0x3f000000ff037424 */ /* 0x000fe200078e00ff */
[----:B------:R-:W-:Y:S05]  /*0820*/  @P1 BREAK B1 ;  /* 0x0000000000011942 */ /* 0x000fea0003800000 */
[----:B-1----:R-:W-:-:S05]  /*0830*/  LOP3.LUT R0, R0, 0xff000000, R3, 0xb8, !PT ;  /* 0xff00000000007812 */ /* 0x002fca00078eb803 */
[----:B------:R1:W-:Y:S01]  /*0840*/  STS [UR60+0x34], R0 ;  /* 0x00003400ff007988 */ /* 0x0003e2000800083c */
[----:B------:R-:W-:Y:S05]  /*0850*/  @P1 BRA `(.L_x_19) ;  /* 0x0000000000181947 */ /* 0x000fea0003800000 */
[----:B-1----:R-:W1:Y:S01]  /*0860*/  LDS R0, [UR60+0x38] ;  /* 0x0000383cff007984 */ /* 0x002e620008000800 */
[----:B------:R-:W-:-:S05]  /*0870*/  IMAD.MOV.U32 R3, RZ, RZ, 0x7f ;  /* 0x0000007fff037424 */ /* 0x000fca00078e00ff */
[----:B-1----:R-:W-:-:S05]  /*0880*/  LOP3.LUT R0, R0, 0xff, R3, 0xb8, !PT ;  /* 0x000000ff00007812 */ /* 0x002fca00078eb803 */
[----:B------:R4:W-:Y:S02]  /*0890*/  STS [UR60+0x38], R0 ;  /* 0x00003800ff007988 */ /* 0x0009e4000800083c */
.L_x_18:
[----:B------:R-:W-:Y:S05]  /*08a0*/  BSYNC B1 ;  /* 0x0000000000017941 */ /* 0x000fea0003800000 */
.L_x_17:
[----:B------:R1:W-:Y:S02]  /*08b0*/  @!P1 STS [UR60+0x20], R6 ;  /* 0x00002006ff009988 */ /* 0x0003e4000800083c */
.L_x_19:
[----:B------:R-:W-:Y:S05]  /*08c0*/  BSYNC B2 ;  /* 0x0000000000027941 */ /* 0x000fea0003800000 */
.L_x_16:
[----:B------:R-:W-:Y:S05]  /*08d0*/  WARPSYNC.ALL ;  /* 0x0000000000007948 */ /* 0x000fea0003800000 */
[----:B-1234-:R-:W1:Y:S01]  /*08e0*/  LDC R0, c[0x0][0x22c] ;  /* 0x00008b00ff007b82 */ /* 0x01ee620000000800 */
[----:B------:R-:W-:Y:S01]  /*08f0*/  BSSY B2, `(.L_x_20) ;  /* 0x0000010000027945 */ /* 0x000fe20003800000 */
[----:B-1----:R-:W-:-:S05]  /*0900*/  VIADD R0, R0, 0xffffffff ;  /* 0xffffffff00007836 */ /* 0x002fca0000000000 */
[----:B------:R1:W-:Y:S01]  /*0910*/  @!P1 STS [UR60+0x24], R0 ;  /* 0x00002400ff009988 */ /* 0x0003e2000800083c */
[----:B------:R-:W-:Y:S05]  /*0920*/  @P1 BRA `(.L_x_21) ;  /* 0x0000000000301947 */ /* 0x000fea0003800000 */
[----:B------:R-:W2:Y:S01]  /*0930*/  LDS R4, [UR60+0x34] ;  /* 0x0000343cff047984 */ /* 0x000ea20008000800 */
[----:B------:R-:W3:Y:S03]  /*0940*/  LDC.64 R10, c[0x0][0x240] ;  /* 0x00009000ff0a7b82 */ /* 0x000ee60000000a00 */
[----:B------:R-:W4:Y:S01]  /*0950*/  LDS R3, [UR60+0x1c] ;  /* 0x00001c3cff037984 */ /* 0x000f220008000800 */
[C---:B---3--:R-:W-:Y:S01]  /*0960*/  SHF.L.U64.HI R6, R10.reuse, 0x1, R11 ;  /* 0x000000010a067819 */ /* 0x048fe2000001020b */
[----:B------:R-:W-:-:S03]  /*0970*/  IMAD.SHL.U32 R5, R10, 0x2, RZ ;  /* 0x000000020a057824 */ /* 0x000fc600078e00ff */
[--C-:B------:R-:W-:Y:S02]  /*0980*/  SHF.R.U32.HI R10, RZ, 0x4, R6.reuse ;  /* 0x00000004ff0a7819 */ /* 0x100fe40000011606 */
[----:B------:R-:W-:-:S05]  /*0990*/  SHF.R.U64 R5, R5, 0x4, R6 ;  /* 0x0000000405057819 */ /* 0x000fca0000001206 */
[----:B------:R3:W-:Y:S01]  /*09a0*/  STS [UR60+0xc], R5 ;  /* 0x00000c05ff007988 */ /* 0x0007e2000800083c */
[----:B--2---:R-:W-:Y:S02]  /*09b0*/  LOP3.LUT R4, R4, 0x7, RZ, 0xb8, !PT ;  /* 0x0000000704047812 */ /* 0x004fe400078eb8ff */
[----:B----4-:R-:W-:-:S03]  /*09c0*/  LOP3.LUT R3, R3, 0xf, R10, 0xb8, !PT ;  /* 0x0000000f03037812 */ /* 0x010fc600078eb80a */
[----:B------:R3:W-:Y:S04]  /*09d0*/  STS [UR60+0x34], R4 ;  /* 0x00003404ff007988 */ /* 0x0007e8000800083c */
[----:B------:R3:W-:Y:S02]  /*09e0*/  STS [UR60+0x1c], R3 ;  /* 0x00001c03ff007988 */ /* 0x0007e4000800083c */
.L_x_21:
[----:B------:R-:W-:Y:S05]  /*09f0*/  BSYNC B2 ;  /* 0x0000000000027941 */ /* 0x000fea0003800000 */
.L_x_20:
[----:B------:R-:W-:Y:S04]  /*0a00*/  BSSY B3, `(.L_x_22) ;  /* 0x000001a000037945 */ /* 0x000fe80003800000 */
[----:B------:R-:W-:Y:S04]  /*0a10*/  BSSY B2, `(.L_x_23) ;  /* 0x0000015000027945 */ /* 0x000fe80003800000 */
[----:B------:R-:W-:Y:S05]  /*0a20*/  @P1 BRA `(.L_x_24) ;  /* 0x0000000000201947 */ /* 0x000fea0003800000 */
[----:B---3--:R-:W2:Y:S02]  /*0a30*/  LDS R3, [UR60+0x34] ;  /* 0x0000343cff037984 */ /* 0x008ea40008000800 */
[----:B--2---:R-:W-:-:S05]  /*0a40*/  LOP3.LUT R3, R3, 0x38, RZ, 0xb8, !PT ;  /* 0x0000003803037812 */ /* 0x004fca00078eb8ff */
[----:B------:R2:W-:Y:S01]  /*0a50*/  STS [UR60+0x34], R3 ;  /* 0x00003403ff007988 */ /* 0x0005e2000800083c */
[----:B------:R-:W-:Y:S05]  /*0a60*/  @P1 BRA `(.L_x_25) ;  /* 0x0000000000201947 */ /* 0x000fea0003800000 */
[----:B--2---:R-:W2:Y:S01]  /*0a70*/  LDS R3, [UR60+0x8] ;  /* 0x0000083cff037984 */ /* 0x004ea20008000800 */
[----:B------:R-:W-:-:S05]  /*0a80*/  IMAD.MOV.U32 R4, RZ, RZ, 0x780 ;  /* 0x00000780ff047424 */ /* 0x000fca00078e00ff */
[----:B--2---:R-:W-:-:S05]  /*0a90*/  LOP3.LUT R3, R3, 0x300, R4, 0xd8, !PT ;  /* 0x0000030003037812 */ /* 0x004fca00078ed804 */
[----:B------:R2:W-:Y:S02]  /*0aa0*/  STS [UR60+0x8], R3 ;  /* 0x00000803ff007988 */ /* 0x0005e4000800083c */
.L_x_24:
[----:B------:R-:W-:Y:S05]  /*0ab0*/  @P1 BRA `(.L_x_26) ;  /* 0x0000000000281947 */ /* 0x000fea0003800000 */
[----:B--23--:R-:W2:Y:S02]  /*0ac0*/  LDS R3, [UR60+0x8] ;  /* 0x0000083cff037984 */ /* 0x00cea40008000800 */
[----:B--2---:R-:W-:-:S05]  /*0ad0*/  LOP3.LUT R3, R3, 0x1800, RZ, 0xb8, !PT ;  /* 0x0000180003037812 */ /* 0x004fca00078eb8ff */
[----:B------:R3:W-:Y:S02]  /*0ae0*/  STS [UR60+0x8], R3 ;  /* 0x00000803ff007988 */ /* 0x0007e4000800083c */
.L_x_25:
[----:B------:R-:W-:Y:S05]  /*0af0*/  @P1 BREAK B2 ;  /* 0x0000000000021942 */ /* 0x000fea0003800000 */
[----:B------:R-:W-:Y:S05]  /*0b00*/  @P1 BRA `(.L_x_27) ;  /* 0x0000000000241947 */ /* 0x000fea0003800000 */
[----:B--23--:R-:W2:Y:S01]  /*0b10*/  LDS R3, [UR60+0x8] ;  /* 0x0000083cff037984 */ /* 0x00cea20008000800 */
[----:B------:R-:W-:-:S05]  /*0b20*/  IMAD.MOV.U32 R4, RZ, RZ, 0x6000 ;  /* 0x00006000ff047424 */ /* 0x000fca00078e00ff */
[----:B--2---:R-:W-:-:S04]  /*0b30*/  LOP3.LUT R3, R3, 0x6000, R4, 0xd8, !PT ;  /* 0x0000600003037812 */ /* 0x004fc800078ed804 */
[----:B------:R-:W-:-:S05]  /*0b40*/  LOP3.LUT R3, R3, 0x400000, RZ, 0xb8, !PT ;  /* 0x0040000003037812 */ /* 0x000fca00078eb8ff */
[----:B------:R4:W-:Y:S02]  /*0b50*/  STS [UR60+0x8], R3 ;  /* 0x00000803ff007988 */ /* 0x0009e4000800083c */
.L_x_26:
[----:B------:R-:W-:Y:S05]  /*0b60*/  BSYNC B2 ;  /* 0x0000000000027941 */ /* 0x000fea0003800000 */
.L_x_23:
[----:B--234-:R-:W2:Y:S02]  /*0b70*/  @!P1 LDS R3, [UR60+0x8] ;  /* 0x0000083cff039984 */ /* 0x01cea40008000800 */
[----:B--2---:R-:W-:-:S05]  /*0b80*/  @!P1 LOP3.LUT R3, R3, 0x8000, RZ, 0xb8, !PT ;  /* 0x0000800003039812 */ /* 0x004fca00078eb8ff */
[----:B------:R4:W-:Y:S02]  /*0b90*/  @!P1 STS [UR60+0x8], R3 ;  /* 0x00000803ff009988 */ /* 0x0009e4000800083c */
.L_x_27:
[----:B------:R-:W-:Y:S05]  /*0ba0*/  BSYNC B3 ;  /* 0x0000000000037941 */ /* 0x000fea0003800000 */
.L_x_22:
[----:B------:R-:W-:Y:S05]  /*0bb0*/  WARPSYNC.ALL ;  /* 0x0000000000007948 */ /* 0x000fea0003800000 */
[----:B------:R-:W-:-:S04]  /*0bc0*/  UIADD3 UR4, UR6, 0x80, URZ ;  /* 0x0000008006047890 */ /* 0x000fc8000fffe03f */
[----:B------:R-:W-:-:S04]  /*0bd0*/  UIADD3 UR5, UP0, UR4, UR8, URZ ;  /* 0x0000000804057290 */ /* 0x000fc8000ff1e03f */
[----:B------:R-:W-:Y:S02]  /*0be0*/  ULEA.HI.X.SX32 UR4, UR4, UR9, 0x1, UP0 ;  /* 0x0000000904047291 */ /* 0x000fe400080f0e3f */
[----:B------:R-:W-:-:S04]  /*0bf0*/  IMAD.U32 R5, RZ, RZ, UR5 ;  /* 0x00000005ff057e24 */ /* 0x000fc8000f8e00ff */
[----:B------:R-:W-:Y:S01]  /*0c00*/  IMAD.U32 R6, RZ, RZ, UR4 ;  /* 0x00000004ff067e24 */ /* 0x000fe2000f8e00ff */
[----:B------:R-:W-:Y:S06]  /*0c10*/  @P0 BRA `(.L_x_28) ;  /* 0x0000000000380947 */ /* 0x000fec0003800000 */
[----:B--234-:R-:W2:Y:S01]  /*0c20*/  S2R R3, SR_LANEID ;  /* 0x0000000000037919 */ /* 0x01cea20000000000 */
[----:B------:R-:W-:Y:S02]  /*0c30*/  R2UR UR5, R5 ;  /* 0x00000000050572ca */ /* 0x000fe400000e0000 */
[----:B------:R-:W-:Y:S01]  /*0c40*/  R2UR UR4, R6 ;  /* 0x00000000060472ca */ /* 0x000fe200000e0000 */
[----:B--2---:R-:W-:-:S05]  /*0c50*/  IMAD.SHL.U32 R4, R3, 0x4, RZ ;  /* 0x0000000403047824 */ /* 0x004fca00078e00ff */
[----:B------:R-:W2:Y:S05]  /*0c60*/  LDS R3, [R4+UR60] ;  /* 0x0000003c04037984 */ /* 0x000eaa0008000800 */
[----:B------:R-:W-:-:S05]  /*0c70*/  IADD3 R10, P2, R4, UR5, RZ ;  /* 0x00000005040a7c10 */ /* 0x000fca000ff5e0ff */
[----:B------:R-:W-:Y:S01]  /*0c80*/  IMAD.X R11, RZ, RZ, UR4, P2 ;  /* 0x00000004ff0b7e24 */ /* 0x000fe200090e06ff */
[----:B------:R-:W-:Y:S05]  /*0c90*/  WARPSYNC.ALL ;  /* 0x0000000000007948 */ /* 0x000fea0003800000 */
[----:B------:R-:W-:Y:S02]  /*0ca0*/  R2UR UR5, R6 ;  /* 0x00000000060572ca */ /* 0x000fe400000e0000 */
[----:B------:R-:W-:Y:S01]  /*0cb0*/  R2UR UR4, R5 ;  /* 0x00000000050472ca */ /* 0x000fe200000e0000 */
[----:B--2---:R2:W3:Y:S01]  /*0cc0*/  ATOMG.E.EXCH.STRONG.GPU PT, RZ, [R10], R3 ;  /* 0x000000030aff73a8 */ /* 0x0044e200041ee100 */
[----:B------:R-:W-:-:S11]  /*0cd0*/  DEPBAR {5,4,3,2,1,0} ;  /* 0x0000003f0000791a */ /* 0x000fd60000000000 */
[----:B------:R2:W-:Y:S01]  /*0ce0*/  UTMACCTL.IV [UR4] ;  /* 0x00000000040079b9 */ /* 0x0005e20008000000 */
[----:B------:R-:W-:Y:S01]  /*0cf0*/  NOP ;  /* 0x0000000000007918 */ /* 0x000fe20000000000 */
.L_x_28:
[----:B------:R-:W-:Y:S05]  /*0d00*/  @P0 BRA `(.L_x_29) ;  /* 0x00000000000c0947 */ /* 0x000fea0003800000 */
[----:B------:R0:W-:Y:S01]  /*0d10*/  UTMACMDFLUSH ;  /* 0x00000000000079b7 */ /* 0x0001e20000000000 */
[----:B------:R-:W-:Y:S05]  /*0d20*/  @P0 BRA `(.L_x_29) ;  /* 0x0000000000040947 */ /* 0x000fea0003800000 */
[----:B------:R-:W-:-:S04]  /*0d30*/  DEPBAR.LE SB0, 0x0 ;  /* 0x000080000000791a */ /* 0x000fc80000000000 */
.L_x_29:
[----:B------:R-:W-:Y:S05]  /*0d40*/  WARPSYNC.ALL ;  /* 0x0000000000007948 */ /* 0x000fea0003800000 */
[----:B---3--:R-:W-:Y:S06]  /*0d50*/  BAR.SYNC.DEFER_BLOCKING 0x0 ;  /* 0x0000000000007b1d */ /* 0x008fec0000010000 */
[----:B------:R-:W-:Y:S02]  /*0d60*/  BSSY B3, `(.L_x_30) ;  /* 0x000000b000037945 */ /* 0x000fe40003800000 */
[----:B------:R-:W-:Y:S06]  /*0d70*/  BAR.SYNC.DEFER_BLOCKING 0x0 ;  /* 0x0000000000007b1d */ /* 0x000fec0000010000 */
[----:B------:R3:W-:Y:S01]  /*0d80*/  @!P0 STS [R13], RZ ;  /* 0x000000ff0d008388 */ /* 0x0007e20000000800 */
[----:B------:R-:W-:Y:S01]  /*0d90*/  NOP ;  /* 0x0000000000007918 */ /* 0x000fe20000000000 */
[----:B------:R-:W-:Y:S05]  /*0da0*/  @P1 BRA `(.L_x_31) ;  /* 0x0000000000181947 */ /* 0x000fea0003800000 */
[----:B--2-4-:R-:W2:Y:S01]  /*0db0*/  LDS R3, [UR60+0x8] ;  /* 0x0000083cff037984 */ /* 0x014ea20008000800 */
[----:B------:R-:W4:Y:S01]  /*0dc0*/  LDC.64 R10, c[0x0][0x220] ;  /* 0x00008800ff0a7b82 */ /* 0x000f220000000a00 */
[----:B------:R-:W-:Y:S02]  /*0dd0*/  IMAD.MOV.U32 R4, RZ, RZ, 0x70 ;  /* 0x00000070ff047424 */ /* 0x000fe400078e00ff */
[----:B----4-:R4:W-:Y:S03]  /*0de0*/  STS.64 [UR60], R10 ;  /* 0x0000000aff007988 */ /* 0x0109e60008000a3c */
[----:B--2---:R-:W-:-:S05]  /*0df0*/  LOP3.LUT R3, R3, 0x10, R4, 0xd8, !PT ;  /* 0x0000001003037812 */ /* 0x004fca00078ed804 */
[----:B------:R4:W-:Y:S02]  /*0e00*/  STS [UR60+0x8], R3 ;  /* 0x00000803ff007988 */ /* 0x0009e4000800083c */
.L_x_31:
[----:B--2---:R-:W-:Y:S05]  /*0e10*/  BSYNC B3 ;  /* 0x0000000000037941 */ /* 0x004fea0003800000 */
.L_x_30:
[----:B------:R-:W-:Y:S04]  /*0e20*/  BSSY B4, `(.L_x_32) ;  /* 0x0000011000047945 */ /* 0x000fe80003800000 */
[----:B------:R-:W-:Y:S04]  /*0e30*/  BSSY B3, `(.L_x_33) ;  /* 0x000000e000037945 */ /* 0x000fe80003800000 */
[----:B------:R-:W-:Y:S05]  /*0e40*/  @P1 BRA `(.L_x_34) ;  /* 0x0000000000241947 */ /* 0x000fea0003800000 */
[----:B----4-:R-:W2:Y:S01]  /*0e50*/  LDS R3, [UR60+0x34] ;  /* 0x0000343cff037984 */ /* 0x010ea20008000800 */
[----:B------:R-:W-:-:S05]  /*0e60*/  IMAD.MOV.U32 R4, RZ, RZ, 0x3f000000 ;  /* 0x3f000000ff047424 */ /* 0x000fca00078e00ff */
[----:B--2---:R-:W-:-:S05]  /*0e70*/  LOP3.LUT R3, R3, 0xff000000, R4, 0xb8, !PT ;  /* 0xff00000003037812 */ /* 0x004fca00078eb804 */
[----:B------:R2:W-:Y:S01]  /*0e80*/  STS [UR60+0x34], R3 ;  /* 0x00003403ff007988 */ /* 0x0005e2000800083c */
[----:B------:R-:W-:Y:S05]  /*0e90*/  @P1 BRA `(.L_x_35) ;  /* 0x00000000001c1947 */ /* 0x000fea0003800000 */
[----:B--2---:R-:W2:Y:S01]  /*0ea0*/  LDS R3, [UR60+0x38] ;  /* 0x0000383cff037984 */ /* 0x004ea20008000800 */
[----:B------:R-:W-:-:S05]  /*0eb0*/  IMAD.MOV.U32 R4, RZ, RZ, 0x7f ;  /* 0x0000007fff047424 */ /* 0x000fca00078e00ff */
[----:B--2---:R-:W-:-:S05]  /*0ec0*/  LOP3.LUT R3, R3, 0xff, R4, 0xb8, !PT ;  /* 0x000000ff03037812 */ /* 0x004fca00078eb804 */
[----:B------:R2:W-:Y:S02]  /*0ed0*/  STS [UR60+0x38], R3 ;  /* 0x00003803ff007988 */ /* 0x0005e4000800083c */
.L_x_34:
[----:B------:R-:W-:Y:S05]  /*0ee0*/  @P1 BREAK B3 ;  /* 0x0000000000031942 */ /* 0x000fea0003800000 */
[----:B------:R-:W-:Y:S05]  /*0ef0*/  @P1 BRA `(.L_x_36) ;  /* 0x00000000000c1947 */ /* 0x000fea0003800000 */
[----:B------:R1:W-:Y:S02]  /*0f00*/  STS [UR60+0x20], R0 ;  /* 0x00002000ff007988 */ /* 0x0003e4000800083c */
.L_x_35:
[----:B------:R-:W-:Y:S05]  /*0f10*/  BSYNC B3 ;  /* 0x0000000000037941 */ /* 0x000fea0003800000 */
.L_x_33:
[----:B------:R1:W-:Y:S02]  /*0f20*/  @!P1 STS [UR60+0x24], R9 ;  /* 0x00002409ff009988 */ /* 0x0003e4000800083c */
.L_x_36:
[----:B------:R-:W-:Y:S05]  /*0f30*/  BSYNC B4 ;  /* 0x0000000000047941 */ /* 0x000fea0003800000 */
.L_x_32:
[----:B------:R-:W-:Y:S05]  /*0f40*/  WARPSYNC.ALL ;  /* 0x0000000000007948 */ /* 0x000fea0003800000 */
[----:B------:R-:W-:Y:S04]  /*0f50*/  BSSY B4, `(.L_x_37) ;  /* 0x000000e000047945 */ /* 0x000fe80003800000 */
[----:B------:R-:W-:Y:S05]  /*0f60*/  @P1 BRA `(.L_x_38) ;  /* 0x0000000000301947 */ /* 0x000fea0003800000 */
[----:B--2-4-:R-:W2:Y:S01]  /*0f70*/  LDS R3, [UR60+0x34] ;  /* 0x0000343cff037984 */ /* 0x014ea20008000800 */
[----:B------:R-:W4:Y:S03]  /*0f80*/  LDC.64 R10, c[0x0][0x248] ;  /* 0x00009200ff0a7b82 */ /* 0x000f260000000a00 */
[----:B-1----:R-:W1:Y:S01]  /*0f90*/  LDS R0, [UR60+0x1c] ;  /* 0x00001c3cff007984 */ /* 0x002e620008000800 */
[C---:B----4-:R-:W-:Y:S01]  /*0fa0*/  SHF.L.U64.HI R9, R10.reuse, 0x1, R11 ;  /* 0x000000010a097819 */ /* 0x050fe2000001020b */
[----:B------:R-:W-:-:S03]  /*0fb0*/  IMAD.SHL.U32 R4, R10, 0x2, RZ ;  /* 0x000000020a047824 */ /* 0x000fc600078e00ff */
[--C-:B------:R-:W-:Y:S02]  /*0fc0*/  SHF.R.U32.HI R11, RZ, 0x4, R9.reuse ;  /* 0x00000004ff0b7819 */ /* 0x100fe40000011609 */
[----:B------:R-:W-:-:S05]  /*0fd0*/  SHF.R.U64 R4, R4, 0x4, R9 ;  /* 0x0000000404047819 */ /* 0x000fca0000001209 */
[----:B------:R4:W-:Y:S01]  /*0fe0*/  STS [UR60+0xc], R4 ;  /* 0x00000c04ff007988 */ /* 0x0009e2000800083c */
[----:B--2---:R-:W-:Y:S02]  /*0ff0*/  LOP3.LUT R3, R3, 0x7, RZ, 0xb8, !PT ;  /* 0x0000000703037812 */ /* 0x004fe400078eb8ff */
[----:B-1----:R-:W-:-:S03]  /*1000*/  LOP3.LUT R0, R0, 0xf, R11, 0xb8, !PT ;  /* 0x0000000f00007812 */ /* 0x002fc600078eb80b */
[----:B------:R4:W-:Y:S04]  /*1010*/  STS [UR60+0x34], R3 ;  /* 0x00003403ff007988 */ /* 0x0009e8000800083c */
[----:B------:R4:W-:Y:S02]  /*1020*/  STS [UR60+0x1c], R0 ;  /* 0x00001c00ff007988 */ /* 0x0009e4000800083c */
.L_x_38:
[----:B------:R-:W-:Y:S05]  /*1030*/  BSYNC B4 ;  /* 0x0000000000047941 */ /* 0x000fea0003800000 */
.L_x_37:
[----:B------:R-:W-:Y:S04]  /*1040*/  BSSY B4, `(.L_x_39) ;  /* 0x000001a000047945 */ /* 0x000fe80003800000 */
[----:B------:R-:W-:Y:S04]  /*1050*/  BSSY B5, `(.L_x_40) ;  /* 0x0000015000057945 */ /* 0x000fe80003800000 */
[----:B------:R-:W-:Y:S05]  /*1060*/  @P1 BRA `(.L_x_41) ;  /* 0x0000000000201947 */ /* 0x000fea0003800000 */
[----:B-1--4-:R-:W1:Y:S02]  /*1070*/  LDS R0, [UR60+0x34] ;  /* 0x0000343cff007984 */ /* 0x012e640008000800 */
[----:B-1----:R-:W-:-:S05]  /*1080*/  LOP3.LUT R0, R0, 0x38, RZ, 0xb8, !PT ;  /* 0x0000003800007812 */ /* 0x002fca00078eb8ff */
[----:B------:R1:W-:Y:S01]  /*1090*/  STS [UR60+0x34], R0 ;  /* 0x00003400ff007988 */ /* 0x0003e2000800083c */
[----:B------:R-:W-:Y:S05]  /*10a0*/  @P1 BRA `(.L_x_42) ;  /* 0x0000000000201947 */ /* 0x000fea0003800000 */
[----:B-1----:R-:W1:Y:S01]  /*10b0*/  LDS R0, [UR60+0x8] ;  /* 0x0000083cff007984 */ /* 0x002e620008000800 */
[----:B--2---:R-:W-:-:S05]  /*10c0*/  IMAD.MOV.U32 R3, RZ, RZ, 0x780 ;  /* 0x00000780ff037424 */ /* 0x004fca00078e00ff */
[----:B-1----:R-:W-:-:S05]  /*10d0*/  LOP3.LUT R0, R0, 0x300, R3, 0xd8, !PT ;  /* 0x0000030000007812 */ /* 0x002fca00078ed803 */
[----:B------:R1:W-:Y:S02]  /*10e0*/  STS [UR60+0x8], R0 ;  /* 0x00000800ff007988 */ /* 0x0003e4000800083c */
.L_x_41:
[----:B------:R-:W-:Y:S05]  /*10f0*/  @P1 BRA `(.L_x_43) ;  /* 0x0000000000281947 */ /* 0x000fea0003800000 */
[----:B-1--4-:R-:W1:Y:S02]  /*1100*/  LDS R0, [UR60+0x8] ;  /* 0x0000083cff007984 */ /* 0x012e640008000800 */
[----:B-1----:R-:W-:-:S05]  /*1110*/  LOP3.LUT R0, R0, 0x1800, RZ, 0xb8, !PT ;  /* 0x0000180000007812 */ /* 0x002fca00078eb8ff */
[----:B------:R4:W-:Y:S02]  /*1120*/  STS [UR60+0x8], R0 ;  /* 0x00000800ff007988 */ /* 0x0009e4000800083c */
.L_x_42:
[----:B------:R-:W-:Y:S05]  /*1130*/  @P1 BREAK B5 ;  /* 0x0000000000051942 */ /* 0x000fea0003800000 */
[----:B------:R-:W-:Y:S05]  /*1140*/  @P1 BRA `(.L_x_44) ;  /* 0x0000000000241947 */ /* 0x000fea0003800000 */
[----:B-1--4-:R-:W1:Y:S01]  /*1150*/  LDS R0, [UR60+0x8] ;  /* 0x0000083cff007984 */ /* 0x012e620008000800 */
[----:B--2---:R-:W-:-:S05]  /*1160*/  IMAD.MOV.U32 R3, RZ, RZ, 0x6000 ;  /* 0x00006000ff037424 */ /* 0x004fca00078e00ff */
[----:B-1----:R-:W-:-:S04]  /*1170*/  LOP3.LUT R0, R0, 0x6000, R3, 0xd8, !PT ;  /* 0x0000600000007812 */ /* 0x002fc800078ed803 */
[----:B------:R-:W-:-:S05]  /*1180*/  LOP3.LUT R0, R0, 0x400000, RZ, 0xb8, !PT ;  /* 0x0040000000007812 */ /* 0x000fca00078eb8ff */
[----:B------:R1:W-:Y:S02]  /*1190*/  STS [UR60+0x8], R0 ;  /* 0x00000800ff007988 */ /* 0x0003e4000800083c */
.L_x_43:
[----:B------:R-:W-:Y:S05]  /*11a0*/  BSYNC B5 ;  /* 0x0000000000057941 */ /* 0x000fea0003800000 */
.L_x_40:
[----:B-1--4-:R-:W1:Y:S02]  /*11b0*/  @!P1 LDS R0, [UR60+0x8] ;  /* 0x0000083cff009984 */ /* 0x012e640008000800 */
[----:B-1----:R-:W-:-:S05]  /*11c0*/  @!P1 LOP3.LUT R0, R0, 0x8000, RZ, 0xb8, !PT ;  /* 0x0000800000009812 */ /* 0x002fca00078eb8ff */
[----:B------:R1:W-:Y:S02]  /*11d0*/  @!P1 STS [UR60+0x8], R0 ;  /* 0x00000800ff009988 */ /* 0x0003e4000800083c */
.L_x_44:
[----:B------:R-:W-:Y:S05]  /*11e0*/  BSYNC B4 ;  /* 0x0000000000047941 */ /* 0x000fea0003800000 */
.L_x_39:
[----:B------:R-:W-:Y:S05]  /*11f0*/  WARPSYNC.ALL ;  /* 0x0000000000007948 */ /* 0x000fea0003800000 */
[----:B------:R-:W-:Y:S01]  /*1200*/  UIADD3 UR6, UR6, 0x100, URZ ;  /* 0x0000010006067890 */ /* 0x000fe2000fffe03f */
[----:B------:R-:W-:Y:S02]  /*1210*/  ISETP.GE.AND P2, PT, R14, 0x1, PT ;  /* 0x000000010e00780c */ /* 0x000fe40003f46270 */
[----:B------:R-:W-:Y:S02]  /*1220*/  CS2R R88, SRZ ;  /* 0x0000000000587805 */ /* 0x000fe4000001ff00 */
[----:B-1--4-:R-:W-:Y:S01]  /*1230*/  SHF.R.U32.HI R0, RZ, 0x5, R2 ;  /* 0x00000005ff007819 */ /* 0x012fe20000011602 */
[----:B------:R-:W-:Y:S01]  /*1240*/  UIADD3 UR4, UP0, UR6, UR8, URZ ;  /* 0x0000000806047290 */ /* 0x000fe2000ff1e03f */
[----:B------:R-:W-:-:S02]  /*1250*/  CS2R R90, SRZ ;  /* 0x00000000005a7805 */ /* 0x000fc4000001ff00 */
[----:B------:R-:W-:Y:S02]  /*1260*/  CS2R R92, SRZ ;  /* 0x00000000005c7805 */ /* 0x000fe4000001ff00 */
[----:B------:R-:W-:Y:S02]  /*1270*/  CS2R R94, SRZ ;  /* 0x00000000005e7805 */ /* 0x000fe4000001ff00 */
[----:B------:R-:W-:Y:S02]  /*1280*/  CS2R R96, SRZ ;  /* 0x0000000000607805 */ /* 0x000fe4000001ff00 */
[----:B------:R-:W-:Y:S01]  /*1290*/  CS2R R98, SRZ ;  /* 0x0000000000627805 */ /* 0x000fe2000001ff00 */
[----:B--2---:R-:W-:Y:S01]  /*12a0*/  IMAD.U32 R3, RZ, RZ, UR4 ;  /* 0x00000004ff037e24 */ /* 0x004fe2000f8e00ff */
[----:B------:R-:W-:Y:S01]  /*12b0*/  ULEA.HI.X.SX32 UR4, UR6, UR9, 0x1, UP0 ;  /* 0x0000000906047291 */ /* 0x000fe200080f0e3f */
[----:B------:R-:W-:Y:S02]  /*12c0*/  CS2R R100, SRZ ;  /* 0x0000000000647805 */ /* 0x000fe4000001ff00 */
[----:B------:R-:W-:-:S02]  /*12d0*/  CS2R R102, SRZ ;  /* 0x0000000000667805 */ /* 0x000fc4000001ff00 */
[----:B------:R-:W-:Y:S02]  /*12e0*/  CS2R R104, SRZ ;  /* 0x0000000000687805 */ /* 0x000fe4000001ff00 */
[----:B------:R-:W-:Y:S02]  /*12f0*/  CS2R R106, SRZ ;  /* 0x00000000006a7805 */ /* 0x000fe4000001ff00 */
[----:B------:R-:W-:Y:S01]  /*1300*/  CS2R R108, SRZ ;  /* 0x00000000006c7805 */ /* 0x000fe2000001ff00 */
[----:B------:R-:W-:Y:S01]  /*1310*/  IMAD.U32 R4, RZ, RZ, UR4 ;  /* 0x00000004ff047e24 */ /* 0x000fe2000f8e00ff */
[----:B------:R-:W-:Y:S02]  /*1320*/  CS2R R110, SRZ ;  /* 0x00000000006e7805 */ /* 0x000fe4000001ff00 */
[----:B------:R-:W-:Y:S02]  /*1330*/  CS2R R112, SRZ ;  /* 0x0000000000707805 */ /* 0x000fe4000001ff00 */
[----:B------:R-:W-:-:S02]  /*1340*/  CS2R R114, SRZ ;  /* 0x0000000000727805 */ /* 0x000fc4000001ff00 */
[----:B------:R-:W-:Y:S02]  /*1350*/  CS2R R116, SRZ ;  /* 0x0000000000747805 */ /* 0x000fe4000001ff00 */
[----:B------:R-:W-:Y:S02]  /*1360*/  CS2R R118, SRZ ;  /* 0x0000000000767805 */ /* 0x000fe4000001ff00 */
[----:B------:R-:W-:Y:S02]  /*1370*/  CS2R R120, SRZ ;  /* 0x0000000000787805 */ /* 0x000fe4000001ff00 */
        /* <DEDUP_REMOVED lines=32> */
[----:B------:R-:W-:Y:S01]  /*1580*/  CS2R R58, SRZ ;  /* 0x00000000003a7805 */ /* 0x000fe2000001ff00 */
[----:B------:R-:W-:Y:S01]  /*1590*/  IMAD.MOV.U32 R60, RZ, RZ, RZ ;  /* 0x000000ffff3c7224 */ /* 0x000fe200078e00ff */
[----:B------:R-:W-:Y:S06]  /*15a0*/  @P0 BRA `(.L_x_45) ;  /* 0x0000000000380947 */ /* 0x000fec0003800000 */
[----:B------:R-:W3:Y:S01]  /*15b0*/  S2R R9, SR_LANEID ;  /* 0x0000000000097919 */ /* 0x000ee20000000000 */
[----:B------:R-:W-:Y:S02]  /*15c0*/  R2UR UR5, R3 ;  /* 0x00000000030572ca */ /* 0x000fe400000e0000 */
[----:B------:R-:W-:Y:S01]  /*15d0*/  R2UR UR4, R4 ;  /* 0x00000000040472ca */ /* 0x000fe200000e0000 */
[----:B---3-5:R-:W-:-:S05]  /*15e0*/  IMAD.SHL.U32 R13, R9, 0x4, RZ ;  /* 0x00000004090d7824 */ /* 0x028fca00078e00ff */
[----:B------:R-:W1:Y:S05]  /*15f0*/  LDS R9, [R13+UR60] ;  /* 0x0000003c0d097984 */ /* 0x000e6a0008000800 */
[----:B------:R-:W-:-:S05]  /*1600*/  IADD3 R10, P3, R13, UR5, RZ ;  /* 0x000000050d0a7c10 */ /* 0x000fca000ff7e0ff */
[----:B------:R-:W-:Y:S01]  /*1610*/  IMAD.X R11, RZ, RZ, UR4, P3 ;  /* 0x00000004ff0b7e24 */ /* 0x000fe200098e06ff */
[----:B------:R-:W-:Y:S05]  /*1620*/  WARPSYNC.ALL ;  /* 0x0000000000007948 */ /* 0x000fea0003800000 */
[----:B------:R-:W-:Y:S02]  /*1630*/  R2UR UR5, R4 ;  /* 0x00000000040572ca */ /* 0x000fe400000e0000 */
[----:B------:R-:W-:Y:S01]  /*1640*/  R2UR UR4, R3 ;  /* 0x00000000030472ca */ /* 0x000fe200000e0000 */
[----:B-1----:R1:W2:Y:S01]  /*1650*/  ATOMG.E.EXCH.STRONG.GPU PT, RZ, [R10], R9 ;  /* 0x000000090aff73a8 */ /* 0x0022a200041ee100 */
[----:B------:R-:W-:-:S11]  /*1660*/  DEPBAR {5,4,3,2,1,0} ;  /* 0x0000003f0000791a */ /* 0x000fd60000000000 */
[----:B------:R1:W-:Y:S01]  /*1670*/  UTMACCTL.IV [UR4] ;  /* 0x00000000040079b9 */ /* 0x0003e20008000000 */
[----:B------:R-:W-:Y:S01]  /*1680*/  NOP ;  /* 0x0000000000007918 */ /* 0x000fe20000000000 */
.L_x_45:
[----:B------:R-:W-:Y:S05]  /*1690*/  @P0 BRA `(.L_x_46) ;  /* 0x00000000000c0947 */ /* 0x000fea0003800000 */
[----:B------:R0:W-:Y:S01]  /*16a0*/  UTMACMDFLUSH ;  /* 0x00000000000079b7 */ /* 0x0001e20000000000 */
[----:B------:R-:W-:Y:S05]  /*16b0*/  @P0 BRA `(.L_x_46) ;  /* 0x0000000000040947 */ /* 0x000fea0003800000 */
[----:B------:R-:W-:-:S04]  /*16c0*/  DEPBAR.LE SB0, 0x0 ;  /* 0x000080000000791a */ /* 0x000fc80000000000 */
.L_x_46:
[----:B------:R-:W-:Y:S05]  /*16d0*/  WARPSYNC.ALL ;  /* 0x0000000000007948 */ /* 0x000fea0003800000 */
[----:B--2---:R-:W-:Y:S01]  /*16e0*/  BAR.SYNC.DEFER_BLOCKING 0x0 ;  /* 0x0000000000007b1d */ /* 0x004fe20000010000 */
[----:B------:R-:W-:Y:S01]  /*16f0*/  IMAD.MOV.U32 R61, RZ, RZ, RZ ;  /* 0x000000ffff3d7224 */ /* 0x000fe200078e00ff */
[----:B------:R-:W-:Y:S02]  /*1700*/  CS2R R62, SRZ ;  /* 0x00000000003e7805 */ /* 0x000fe4000001ff00 */
[----:B------:R-:W-:Y:S02]  /*1710*/  CS2R R64, SRZ ;  /* 0x0000000000407805 */ /* 0x000fe4000001ff00 */
[----:B------:R-:W-:-:S02]  /*1720*/  CS2R R66, SRZ ;  /* 0x0000000000427805 */ /* 0x000fc4000001ff00 */
[----:B------:R-:W-:Y:S01]  /*1730*/  CS2R R68, SRZ ;  /* 0x0000000000447805 */ /* 0x000fe2000001ff00 */
[----:B------:R-:W2:Y:S01]  /*1740*/  S2UR UR7, SR_CTAID.Y ;  /* 0x00000000000779c3 */ /* 0x000ea20000002600 */
[----:B------:R-:W-:Y:S01]  /*1750*/  VOTEU.ALL UP0, P1 ;  /* 0x00000000003f7886 */ /* 0x000fe20000800000 */
[----:B-1----:R-:W-:Y:S01]  /*1760*/  UMOV UR4, 0x1 ;  /* 0x0000000100047882 */ /* 0x002fe20000000000 */
[----:B------:R-:W-:Y:S02]  /*1770*/  CS2R R70, SRZ ;  /* 0x0000000000467805 */ /* 0x000fe4000001ff00 */
[----:B------:R-:W-:Y:S02]  /*1780*/  CS2R R72, SRZ ;  /* 0x0000000000487805 */ /* 0x000fe4000001ff00 */
[----:B------:R-:W-:Y:S01]  /*1790*/  CS2R R74, SRZ ;  /* 0x00000000004a7805 */ /* 0x000fe2000001ff00 */
[----:B------:R-:W-:-:S04]  /*17a0*/  @!UP0 UIADD3 UR4, -UR4, 0x100000, URZ ;  /* 0x0010000004048890 */ /* 0x000fc8000fffe13f */
[----:B------:R-:W-:Y:S02]  /*17b0*/  @!UP0 USHF.L.U32 UR5, UR4, 0xb, URZ ;  /* 0x0000000b04058899 */ /* 0x000fe4000800063f */
[----:B------:R-:W-:Y:S01]  /*17c0*/  @!UP0 USHF.L.U32 UR4, UR4, 0x1, URZ ;  /* 0x0000000104048899 */ /* 0x000fe2000800063f */
[----:B------:R-:W-:Y:S01]  /*17d0*/  CS2R R76, SRZ ;  /* 0x00000000004c7805 */ /* 0x000fe2000001ff00 */
[----:B------:R-:W1:Y:S01]  /*17e0*/  S2UR UR6, SR_CTAID.X ;  /* 0x00000000000679c3 */ /* 0x000e620000002500 */
[----:B------:R-:W-:Y:S01]  /*17f0*/  VOTEU.ALL UP0, P1 ;  /* 0x00000000003f7886 */ /* 0x000fe20000800000 */
[----:B------:R-:W-:Y:S02]  /*1800*/  CS2R R78, SRZ ;  /* 0x00000000004e7805 */ /* 0x000fe4000001ff00 */
[----:B------:R-:W-:Y:S02]  /*1810*/  CS2R R80, SRZ ;  /* 0x0000000000507805 */ /* 0x000fe4000001ff00 */
[----:B------:R-:W-:-:S02]  /*1820*/  CS2R R82, SRZ ;  /* 0x0000000000527805 */ /* 0x000fc4000001ff00 */
[----:B------:R-:W-:Y:S02]  /*1830*/  CS2R R84, SRZ ;  /* 0x0000000000547805 */ /* 0x000fe4000001ff00 */
[----:B------:R-:W-:Y:S01]  /*1840*/  CS2R R86, SRZ ;  /* 0x0000000000567805 */ /* 0x000fe2000001ff00 */
[----:B------:R-:W4:Y:S02]  /*1850*/  FENCE.VIEW.ASYNC.S ;  /* 0x00000000000073c6 */ /* 0x000f240000000000 */
[----:B----4-:R4:W3:Y:S01]  /*1860*/  @!UP0 SYNCS.EXCH.64 URZ, [UR60+0x10000], UR4 ;  /* 0x010000043c3f85b2 */ /* 0x0108e20008000100 */
[----:B--2---:R-:W-:Y:S02]  /*1870*/  USHF.L.U32 UR39, UR7, 0x7, URZ ;  /* 0x0000000707277899 */ /* 0x004fe4000800063f */
[----:B-1----:R-:W-:Y:S01]  /*1880*/  USHF.L.U32 UR35, UR6, 0x7, URZ ;  /* 0x0000000706237899 */ /* 0x002fe2000800063f */
[----:B------:R-:W-:Y:S11]  /*1890*/  @!P2 BRA `(.L_x_47) ;  /* 0x0000000c0014a947 */ /* 0x000ff60003800000 */
[----:B------:R-:W-:Y:S01]  /*18a0*/  USHF.R.U32.HI UR40, URZ, 0x4, UR60 ;  /* 0x000000043f287899 */ /* 0x000fe2000801163c */
[----:B------:R-:W-:Y:S01]  /*18b0*/  IMAD.MOV.U32 R14, RZ, RZ, RZ ;  /* 0x000000ffff0e7224 */ /* 0x000fe200078e00ff */
[----:B------:R-:W-:Y:S01]  /*18c0*/  UIADD3 UR6, UR60, 0x8000, URZ ;  /* 0x000080003c067890 */ /* 0x000fe2000fffe03f */
[----:B------:R-:W-:Y:S01]  /*18d0*/  CS2R R88, SRZ ;  /* 0x0000000000587805 */ /* 0x000fe2000001ff00 */
[----:B------:R-:W-:Y:S01]  /*18e0*/  USGXT.U32 UR40, UR40, 0xe ;  /* 0x0000000e2828789a */ /* 0x000fe20008000000 */
[----:B------:R-:W-:Y:S01]  /*18f0*/  CS2R R90, SRZ ;  /* 0x00000000005a7805 */ /* 0x000fe2000001ff00 */
[----:B------:R-:W-:Y:S01]  /*1900*/  USHF.R.U32.HI UR42, URZ, 0x4, UR6 ;  /* 0x000000043f2a7899 */ /* 0x000fe20008011606 */
[----:B------:R-:W-:Y:S01]  /*1910*/  CS2R R92, SRZ ;  /* 0x00000000005c7805 */ /* 0x000fe2000001ff00 */
[----:B------:R-:W-:Y:S01]  /*1920*/  UIADD3 UR6, UP0, UR40, 0x2, URZ ;  /* 0x0000000228067890 */ /* 0x000fe2000ff1e03f */
[----:B------:R-:W-:Y:S01]  /*1930*/  CS2R R94, SRZ ;  /* 0x00000000005e7805 */ /* 0x000fe2000001ff00 */
[----:B----4-:R-:W-:Y:S01]  /*1940*/  UMOV UR4, URZ ;  /* 0x0000003f00047c82 */ /* 0x010fe20008000000 */
[----:B------:R-:W-:Y:S01]  /*1950*/  USGXT.U32 UR42, UR42, 0xe ;  /* 0x0000000e2a2a789a */ /* 0x000fe20008000000 */
[----:B------:R-:W-:Y:S01]  /*1960*/  CS2R R96, SRZ ;  /* 0x0000000000607805 */ /* 0x000fe2000001ff00 */
[----:B------:R-:W-:Y:S01]  /*1970*/  UIADD3.X UR7, UR4, 0x40000040, URZ, UP0, !UPT ;  /* 0x4000004004077890 */ /* 0x000fe200087fe43f */
[----:B------:R-:W-:Y:S01]  /*1980*/  CS2R R98, SRZ ;  /* 0x0000000000627805 */ /* 0x000fe2000001ff00 */
[----:B------:R-:W-:Y:S01]  /*1990*/  UIADD3 UR10, UP0, UR42, 0x2, URZ ;  /* 0x000000022a0a7890 */ /* 0x000fe2000ff1e03f */
[----:B------:R-:W-:Y:S01]  /*19a0*/  CS2R R100, SRZ ;  /* 0x0000000000647805 */ /* 0x000fe2000001ff00 */
[----:B------:R-:W-:Y:S01]  /*19b0*/  UMOV UR5, URZ ;  /* 0x0000003f00057c82 */ /* 0x000fe20008000000 */
[----:B------:R-:W-:Y:S01]  /*19c0*/  UMOV UR4, UR6 ;  /* 0x0000000600047c82 */ /* 0x000fe20008000000 */
[----:B------:R-:W-:Y:S01]  /*19d0*/  UIADD3.X UR11, UR5, 0x40000040, URZ, UP0, !UPT ;  /* 0x40000040050b7890 */ /* 0x000fe200087fe43f */
[----:B------:R-:W-:-:S02]  /*19e0*/  CS2R R102, SRZ ;  /* 0x0000000000667805 */ /* 0x000fc4000001ff00 */
[----:B------:R-:W-:Y:S01]  /*19f0*/  CS2R R104, SRZ ;  /* 0x0000000000687805 */ /* 0x000fe2000001ff00 */
[----:B------:R-:W-:Y:S01]  /*1a00*/  UMOV UR5, UR7 ;  /* 0x0000000700057c82 */ /* 0x000fe20008000000 */
[----:B------:R-:W-:Y:S01]  /*1a10*/  CS2R R106, SRZ ;  /* 0x00000000006a7805 */ /* 0x000fe2000001ff00 */
[----:B------:R-:W-:Y:S01]  /*1a20*/  UIADD3.64 UR14, UR4, 0x1fe, URZ ;  /* 0x000001fe040e7897 */ /* 0x000fe2000fffe03f */
[----:B------:R-:W-:Y:S01]  /*1a30*/  CS2R R108, SRZ ;  /* 0x00000000006c7805 */ /* 0x000fe2000001ff00 */
[----:B------:R-:W-:Y:S01]  /*1a40*/  UIADD3.64 UR6, UR4, 0x200, URZ ;  /* 0x0000020004067897 */ /* 0x000fe2000fffe03f */
[----:B------:R-:W-:Y:S02]  /*1a50*/  CS2R R110, SRZ ;  /* 0x00000000006e7805 */ /* 0x000fe4000001ff00 */
[----:B------:R-:W-:Y:S02]  /*1a60*/  CS2R R112, SRZ ;  /* 0x0000000000707805 */ /* 0x000fe4000001ff00 */
[----:B------:R-:W-:Y:S01]  /*1a70*/  CS2R R114, SRZ ;  /* 0x0000000000727805 */ /* 0x000fe2000001ff00 */
[----:B------:R-:W-:Y:S01]  /*1a80*/  IMAD.U32 R10, RZ, RZ, UR14 ;  /* 0x0000000eff0a7e24 */ /* 0x000fe2000f8e00ff */
[----:B------:R-:W-:Y:S01]  /*1a90*/  CS2R R116, SRZ ;  /* 0x0000000000747805 */ /* 0x000fe2000001ff00 */
[----:B------:R-:W-:Y:S01]  /*1aa0*/  IMAD.U32 R11, RZ, RZ, UR15 ;  /* 0x0000000fff0b7e24 */ /* 0x000fe2000f8e00ff */
[----:B------:R-:W-:Y:S01]  /*1ab0*/  UIADD3.64 UR14, UR4, 0x202, URZ ;  /* 0x00000202040e7897 */ /* 0x000fe2000fffe03f */
[----:B------:R-:W-:Y:S01]  /*1ac0*/  IMAD.U32 R10, RZ, RZ, UR6 ;  /* 0x00000006ff0a7e24 */ /* 0x000fe2000f8e00ff */
[----:B------:R-:W-:Y:S01]  /*1ad0*/  CS2R R118, SRZ ;  /* 0x0000000000767805 */ /* 0x000fe2000001ff00 */
[----:B------:R-:W-:Y:S01]  /*1ae0*/  IMAD.U32 R11, RZ, RZ, UR7 ;  /* 0x00000007ff0b7e24 */ /* 0x000fe2000f8e00ff */
[----:B------:R-:W-:Y:S01]  /*1af0*/  UIADD3.64 UR6, UR4, 0x204, URZ ;  /* 0x0000020404067897 */ /* 0x000fe2000fffe03f */
[----:B------:R-:W-:Y:S01]  /*1b00*/  CS2R R120, SRZ ;  /* 0x0000000000787805 */ /* 0x000fe2000001ff00 */
[----:B------:R-:W-:Y:S01]  /*1b10*/  IMAD.U32 R10, RZ, RZ, UR14 ;  /* 0x0000000eff0a7e24 */ /* 0x000fe2000f8e00ff */
[----:B------:R-:W-:Y:S01]  /*1b20*/  CS2R R122, SRZ ;  /* 0x00000000007a7805 */ /* 0x000fe2000001ff00 */
[----:B------:R-:W-:Y:S01]  /*1b30*/  IMAD.U32 R11, RZ, RZ, UR15 ;  /* 0x0000000fff0b7e24 */ /* 0x000fe2000f8e00ff */
        /* <DEDUP_REMOVED lines=39> */
[----:B------:R-:W-:Y:S01]  /*1db0*/  CS2R R74, SRZ ;  /* 0x00000000004a7805 */ /* 0x000fe2000001ff00 */
[----:B------:R-:W-:Y:S01]  /*1dc0*/  IMAD.U32 R10, RZ, RZ, UR6 ;  /* 0x00000006ff0a7e24 */ /* 0x000fe2000f8e00ff */
[----:B------:R-:W-:Y:S01]  /*1dd0*/  CS2R R76, SRZ ;  /* 0x00000000004c7805 */ /* 0x000fe2000001ff00 */
[----:B------:R-:W-:Y:S01]  /*1de0*/  IMAD.U32 R11, RZ, RZ, UR7 ;  /* 0x00000007ff0b7e24 */ /* 0x000fe2000f8e00ff */
[----:B------:R-:W-:Y:S02]  /*1df0*/  CS2R R78, SRZ ;  /* 0x00000000004e7805 */ /* 0x000fe4000001ff00 */
[----:B------:R-:W-:-:S02]  /*1e00*/  CS2R R80, SRZ ;  /* 0x0000000000507805 */ /* 0x000fc4000001ff00 */
[----:B------:R-:W-:Y:S02]  /*1e10*/  CS2R R82, SRZ ;  /* 0x0000000000527805 */ /* 0x000fe4000001ff00 */
[----:B------:R-:W-:Y:S02]  /*1e20*/  CS2R R84, SRZ ;  /* 0x0000000000547805 */ /* 0x000fe4000001ff00 */
[----:B------:R-:W-:Y:S01]  /*1e30*/  CS2R R86, SRZ ;  /* 0x0000000000567805 */ /* 0x000fe2000001ff00 */
[----:B------:R-:W-:Y:S01]  /*1e40*/  UMOV UR6, UR10 ;  /* 0x0000000a00067c82 */ /* 0x000fe20008000000 */
[----:B------:R-:W-:Y:S01]  /*1e50*/  UMOV UR7, UR11 ;  /* 0x0000000b00077c82 */ /* 0x000fe20008000000 */
[----:B------:R-:W-:Y:S02]  /*1e60*/  UIADD3.64 UR8, UR4, 0x2, URZ ;  /* 0x0000000204087897 */ /* 0x000fe4000fffe03f */
[----:B------:R-:W-:Y:S02]  /*1e70*/  UIADD3.64 UR12, UR4, 0x4, URZ ;  /* 0x00000004040c7897 */ /* 0x000fe4000fffe03f */
[----:B------:R-:W-:-:S02]  /*1e80*/  UIADD3.64 UR16, UR4, 0x3fe, URZ ;  /* 0x000003fe04107897 */ /* 0x000fc4000fffe03f */
[----:B------:R-:W-:Y:S02]  /*1e90*/  UIADD3.64 UR20, UR4, 0x400, URZ ;  /* 0x0000040004147897 */ /* 0x000fe4000fffe03f */
[----:B------:R-:W-:Y:S02]  /*1ea0*/  UIADD3.64 UR24, UR4, 0x402, URZ ;  /* 0x0000040204187897 */ /* 0x000fe4000fffe03f */
[----:B------:R-:W-:Y:S02]  /*1eb0*/  UIADD3.64 UR28, UR4, 0x404, URZ ;  /* 0x00000404041c7897 */ /* 0x000fe4000fffe03f */
        /* <DEDUP_REMOVED lines=9> */
[----:B------:R-:W-:Y:S01]  /*1f50*/  UIADD3.64 UR30, UR6, 0x404, URZ ;  /* 0x00000404061e7897 */ /* 0x000fe2000fffe03f */
[----:B------:R-:W-:-:S11]  /*1f60*/  UMOV UR43, 0x40000040 ;  /* 0x40000040002b7882 */ /* 0x000fd60000000000 */
.L_x_49:
[----:B---3--:R-:W-:Y:S01]  /*1f70*/  BAR.SYNC.DEFER_BLOCKING 0x0 ;  /* 0x0000000000007b1d */ /* 0x008fe20000010000 */
[----:B------:R-:W-:Y:S01]  /*1f80*/  @!P1 IMAD.MOV.U32 R10, RZ, RZ, 0x10000 ;  /* 0x00010000ff0a9424 */ /* 0x000fe200078e00ff */
[----:B------:R-:W-:Y:S02]  /*1f90*/  ELECT P0, URZ, PT ;  /* 0x00000000003f782f */ /* 0x000fe40003800000 */
[----:B------:R-:W-:Y:S02]  /*1fa0*/  LOP3.LUT R9, R0, 0x1, RZ, 0xc0, !PT ;  /* 0x0000000100097812 */ /* 0x000fe400078ec0ff */
[----:B------:R-:W-:Y:S02]  /*1fb0*/  R2UR UR34, R14 ;  /* 0x000000000e2272ca */ /* 0x000fe400000e0000 */
[----:B------:R-:W-:Y:S02]  /*1fc0*/  ISETP.LT.U32.AND P0, PT, R8, 0x40, P0 ;  /* 0x000000400800780c */ /* 0x000fe40000701070 */
[----:B------:R-:W-:-:S02]  /*1fd0*/  R2UR UR32, R9 ;  /* 0x00000000092072ca */ /* 0x000fc400000e0000 */
[----:B------:R-:W-:Y:S02]  /*1fe0*/  R2UR UR36, R7 ;  /* 0x00000000072472ca */ /* 0x000fe400000e0000 */
[----:B------:R-:W-:Y:S02]  /*1ff0*/  R2UR UR46, R6 ;  /* 0x00000000062e72ca */ /* 0x000fe400000e0000 */
[----:B------:R-:W-:Y:S02]  /*2000*/  R2UR UR41, R5 ;  /* 0x00000000052972ca */ /* 0x000fe400000e0000 */
[----:B------:R-:W-:-:S03]  /*2010*/  SHF.L.U32 R9, R12, 0x1f, RZ ;  /* 0x0000001f0c097819 */ /* 0x000fc600000006ff */
[----:B------:R-:W-:Y:S01]  /*2020*/  VOTEU.ANY UP0, P0 ;  /* 0x00000000003f7886 */ /* 0x000fe20000000100 */
[----:B------:R-:W-:Y:S01]  /*2030*/  VOTEU.ANY UP1, P0 ;  /* 0x00000000003f7886 */ /* 0x000fe20000020100 */
[----:B------:R-:W-:Y:S01]  /*2040*/  ULEA UR34, UR32, UR34, 0x6 ;  /* 0x0000002220227291 */ /* 0x000fe2000f8e303f */
[----:B------:R1:W-:Y:S01]  /*2050*/  @!P1 SYNCS.ARRIVE.TRANS64 RZ, [UR60+0x10000], R10 ;  /* 0x0100000affff99a7 */ /* 0x0003e2000800003c */
[----:B------:R2:W-:Y:S06]  /*2060*/  MEMBAR.ALL.CTA ;  /* 0x0000000000007992 */ /* 0x0005ec0000008000 */
[----:B--2---:R-:W2:Y:S01]  /*2070*/  FENCE.VIEW.ASYNC.S ;  /* 0x00000000000073c6 */ /* 0x004ea20000000000 */
[----:B------:R-:W-:-:S02]  /*2080*/  ULEA UR32, UR32, UR60, 0xe ;  /* 0x0000003c20207291 */ /* 0x000fc4000f8e703f */
[----:B------:R-:W-:Y:S01]  /*2090*/  @UP0 UIADD3 UR33, UR60, 0x10000, URZ ;  /* 0x000100003c210890 */ /* 0x000fe2000fffe03f */
[----:B--2---:R-:W-:Y:S01]  /*20a0*/  BAR.SYNC.DEFER_BLOCKING 0x0 ;  /* 0x0000000000007b1d */ /* 0x004fe20000010000 */
[----:B------:R-:W-:-:S04]  /*20b0*/  ELECT P0, URZ, PT ;  /* 0x00000000003f782f */ /* 0x000fc80003800000 */
[----:B------:R-:W-:Y:S01]  /*20c0*/  ISETP.LT.U32.AND P0, PT, R8, 0x40, P0 ;  /* 0x000000400800780c */ /* 0x000fe20000701070 */
[----:B------:R-:W-:Y:S01]  /*20d0*/  @UP0 UMOV UR37, UR61 ;  /* 0x0000003d00250c82 */ /* 0x000fe20008000000 */
[----:B------:R-:W-:-:S11]  /*20e0*/  UMOV UR38, UR34 ;  /* 0x0000002200267c82 */ /* 0x000fd60008000000 */
[----:B------:R-:W-:Y:S01]  /*20f0*/  VOTEU.ANY UP0, P0 ;  /* 0x00000000003f7886 */ /* 0x000fe20000000100 */
[----:B------:R2:W-:Y:S01]  /*2100*/  @UP1 UTMALDG.2D [UR32], [UR36] ;  /* 0x00000020240015b4 */ /* 0x0005e20008008000 */
[----:B------:R-:W-:Y:S01]  /*2110*/  VOTEU.ANY UP1, P0 ;  /* 0x00000000003f7886 */ /* 0x000fe20000020100 */
[----:B------:R-:W-:Y:S02]  /*2120*/  BAR.SYNC.DEFER_BLOCKING 0x0 ;  /* 0x0000000000007b1d */ /* 0x000fe40000010000 */
[----:B--2---:R-:W-:Y:S02]  /*2130*/  @UP0 UIADD3 UR36, UR32, 0x8000, URZ ;  /* 0x0000800020240890 */ /* 0x004fe4000fffe03f */
[----:B------:R-:W-:Y:S02]  /*2140*/  @UP0 UIADD3 UR37, UR60, 0x10000, URZ ;  /* 0x000100003c250890 */ /* 0x000fe4000fffe03f */
[----:B------:R-:W-:Y:S01]  /*2150*/  @UP0 UMOV UR32, UR41 ;  /* 0x0000002900200c82 */ /* 0x000fe20008000000 */
[----:B------:R-:W-:-:S06]  /*2160*/  @UP0 UMOV UR33, UR46 ;  /* 0x0000002e00210c82 */ /* 0x000fcc0008000000 */
[----:B------:R1:W-:Y:S01]  /*2170*/  @UP1 UTMALDG.2D [UR36], [UR32] ;  /* 0x00000024200015b4 */ /* 0x0003e20008008000 */
[----:B------:R-:W-:Y:S06]  /*2180*/  BAR.SYNC.DEFER_BLOCKING 0x0 ;  /* 0x0000000000007b1d */ /* 0x000fec0000010000 */
[----:B------:R-:W2:Y:S02]  /*2190*/  SYNCS.PHASECHK.TRANS64.TRYWAIT P0, [UR60+0x10000], R9 ;  /* 0x01000009ff0075a7 */ /* 0x000ea4000800017c */
[----:B-12---:R-:W-:Y:S05]  /*21a0*/  @!P0 BRA `(.L_x_48) ;  /* 0x0000000800a08947 */ /* 0x006fea0003800000 */
.L_x_50:
[----:B------:R-:W-:Y:S02]  /*21b0*/  WARPGROUP.DEPBAR.LE gsb0, 0x0 ;  /* 0x00008000000079c5 */ /* 0x000fe40000010000 */
[----:B------:R-:W-:Y:S01]  /*21c0*/  WARPGROUP.ARRIVE ;  /* 0x00000000000079c5 */ /* 0x000fe20000000000 */
[----:B------:R-:W-:Y:S01]  /*21d0*/  UMOV UR41, 0x40000040 ;  /* 0x4000004000297882 */ /* 0x000fe20000000000 */
[----:B------:R-:W-:Y:S01]  /*21e0*/  UIADD3.64 UR32, UR4, 0x1fe, URZ ;  /* 0x000001fe04207897 */ /* 0x000fe2000fffe03f */
[----:B------:R-:W-:Y:S01]  /*21f0*/  MOV R11, UR35 ;  /* 0x00000023000b7c02 */ /* 0x000fe20008000f00 */
[----:B------:R-:W-:Y:S01]  /*2200*/  UMOV UR34, UR42 ;  /* 0x0000002a00227c82 */ /* 0x000fe20008000000 */
[----:B------:R-:W-:Y:S01]  /*2210*/  UMOV UR35, UR43 ;  /* 0x0000002b00237c82 */ /* 0x000fe20008000000 */
[----:B------:R-:W-:Y:S01]  /*2220*/  HGMMA.64x128x16.F32 R88, gdesc[UR40], R88 ;  /* 0x01e00000285879f0 */ /* 0x000fe20008700858 */
[----:B------:R-:W-:Y:S01]  /*2230*/  MOV R9, UR57 ;  /* 0x0000003900097c02 */ /* 0x000fe20008000f00 */
[----:B------:R-:W-:Y:S01]  /*2240*/  UMOV UR58, UR6 ;  /* 0x00000006003a7c82 */ /* 0x000fe20008000000 */
[----:B------:R-:W-:Y:S01]  /*2250*/  MOV R10, UR56 ;  /* 0x00000038000a7c02 */ /* 0x000fe20008000f00 */
[----:B------:R-:W-:Y:S01]  /*2260*/  UIADD3.64 UR56, UR4, 0x200, URZ ;  /* 0x0000020004387897 */ /* 0x000fe2000fffe03f */
[----:B-----5:R-:W-:Y:S01]  /*2270*/  MOV R13, UR39 ;  /* 0x00000027000d7c02 */ /* 0x020fe20008000f00 */
[----:B------:R-:W-:Y:S01]  /*2280*/  UMOV UR59, UR7 ;  /* 0x00000007003b7c82 */ /* 0x000fe20008000000 */
[----:B------:R-:W-:Y:S01]  /*2290*/  UIADD3.64 UR36, UR4, 0x204, URZ ;  /* 0x0000020404247897 */ /* 0x000fe2000fffe03f */
[----:B------:R-:W-:Y:S01]  /*22a0*/  VIADD R14, R14, 0x80 ;  /* 0x000000800e0e7836 */ /* 0x000fe20000000000 */
[----:B------:R-:W-:Y:S01]  /*22b0*/  UMOV UR38, UR14 ;  /* 0x0000000e00267c82 */ /* 0x000fe20008000000 */
[----:B------:R-:W-:Y:S01]  /*22c0*/  UMOV UR39, UR15 ;  /* 0x0000000f00277c82 */ /* 0x000fe20008000000 */
[----:B------:R-:W-:Y:S01]  /*22d0*/  UMOV UR46, UR18 ;  /* 0x00000012002e7c82 */ /* 0x000fe20008000000 */
[----:B------:R-:W-:Y:S01]  /*22e0*/  UMOV UR47, UR19 ;  /* 0x00000013002f7c82 */ /* 0x000fe20008000000 */
[----:B------:R-:W-:Y:S01]  /*22f0*/  UMOV UR50, UR22 ;  /* 0x0000001600327c82 */ /* 0x000fe20008000000 */
[----:B------:R-:W-:Y:S01]  /*2300*/  UMOV UR51, UR23 ;  /* 0x0000001700337c82 */ /* 0x000fe20008000000 */
[----:B------:R-:W-:Y:S01]  /*2310*/  UMOV UR54, UR26 ;  /* 0x0000001a00367c82 */ /* 0x000fe20008000000 */
[----:B------:R-:W-:Y:S01]  /*2320*/  UMOV UR55, UR27 ;  /* 0x0000001b00377c82 */ /* 0x000fe20008000000 */
[----:B------:R-:W-:Y:S01]  /*2330*/  LOP3.LUT R12, R12, 0x1, RZ, 0x3c, !PT ;  /* 0x000000010c0c7812 */ /* 0x000fe200078e3cff */
[----:B------:R-:W-:-:S12]  /*2340*/  HGMMA.64x128x16.F32 R88, gdesc[UR4], R88 ;  /* 0x01e00000045879f0 */ /* 0x000fd80008700858 */
[----:B------:R-:W-:-:S12]  /*2350*/  HGMMA.64x128x16.F32 R88, gdesc[UR8], R88 ;  /* 0x01e00000085879f0 */ /* 0x000fd80008700858 */
[----:B------:R-:W-:-:S12]  /*2360*/  HGMMA.64x128x16.F32 R88, gdesc[UR12], R88 ;  /* 0x01e000000c5879f0 */ /* 0x000fd80008700858 */
[----:B------:R-:W-:-:S12]  /*2370*/  HGMMA.64x128x16.F32 R88, gdesc[UR16], R88 ;  /* 0x01e00000105879f0 */ /* 0x000fd80008700858 */
[----:B------:R-:W-:-:S12]  /*2380*/  HGMMA.64x128x16.F32 R88, gdesc[UR20], R88 ;  /* 0x01e00000145879f0 */ /* 0x000fd80008700858 */
[----:B------:R-:W-:-:S12]  /*2390*/  HGMMA.64x128x16.F32 R88, gdesc[UR24], R88 ;  /* 0x01e00000185879f0 */ /* 0x000fd80008700858 */
[----:B------:R-:W-:-:S12]  /*23a0*/  HGMMA.64x128x16.F32 R88, gdesc[UR28], R88 ;  /* 0x01e000001c5879f0 */ /* 0x000fd80008700858 */
[----:B------:R-:W-:Y:S01]  /*23b0*/  HGMMA.64x128x16.F32 R24, gdesc[UR32], R24 ;  /* 0x01e00000201879f0 */ /* 0x000fe20008700818 */
[----:B------:R-:W-:Y:S01]  /*23c0*/  UIADD3.64 UR32, UR4, 0x202, URZ ;  /* 0x0000020204207897 */ /* 0x000fe2000fffe03f */
[----:B------:R-:W-:Y:S01]  /*23d0*/  UMOV UR34, UR10 ;  /* 0x0000000a00227c82 */ /* 0x000fe20008000000 */
[----:B------:R-:W-:-:S09]  /*23e0*/  UMOV UR35, UR11 ;  /* 0x0000000b00237c82 */ /* 0x000fd20008000000 */
[----:B------:R-:W-:Y:S01]  /*23f0*/  HGMMA.64x128x16.F32 R24, gdesc[UR56], R24 ;  /* 0x01e00000381879f0 */ /* 0x000fe20008700818 */
[----:B------:R-:W-:Y:S01]  /*2400*/  R2UR UR57, R9 ;  /* 0x00000000093972ca */ /* 0x000fe200000e0000 */
[----:B------:R-:W-:Y:S01]  /*2410*/  UMOV UR58, UR30 ;  /* 0x0000001e003a7c82 */ /* 0x000fe20008000000 */
[----:B------:R-:W-:Y:S01]  /*2420*/  R2UR UR56, R10 ;  /* 0x000000000a3872ca */ /* 0x000fe200000e0000 */
[----:B------:R-:W-:-:S08]  /*2430*/  UMOV UR59, UR31 ;  /* 0x0000001f003b7c82 */ /* 0x000fd00008000000 */
[----:B------:R-:W-:Y:S01]  /*2440*/  HGMMA.64x128x16.F32 R24, gdesc[UR32], R24 ;  /* 0x01e00000201879f0 */ /* 0x000fe20008700818 */
[----:B------:R-:W-:Y:S01]  /*2450*/  ULDC UR32, c[0x0][0x230] ;  /* 0x00008c0000207ab9 */ /* 0x000fe20000000800 */
[----:B------:R-:W-:Y:S02]  /*2460*/  R2UR UR35, R11 ;  /* 0x000000000b2372ca */ /* 0x000fe400000e0000 */
[----:B------:R-:W-:-:S08]  /*2470*/  ISETP.GE.AND P0, PT, R14, UR32, PT ;  /* 0x000000200e007c0c */ /* 0x000fd0000bf06270 */
[----:B------:R-:W-:Y:S01]  /*2480*/  HGMMA.64x128x16.F32 R24, gdesc[UR36], R24 ;  /* 0x01e00000241879f0 */ /* 0x000fe20008700818 */
[----:B------:R-:W-:-:S11]  /*2490*/  R2UR UR39, R13 ;  /* 0x000000000d2772ca */ /* 0x000fd600000e0000 */
[----:B------:R-:W-:-:S12]  /*24a0*/  HGMMA.64x128x16.F32 R24, gdesc[UR44], R24 ;  /* 0x01e000002c1879f0 */ /* 0x000fd80008700818 */
[----:B------:R-:W-:-:S12]  /*24b0*/  HGMMA.64x128x16.F32 R24, gdesc[UR48], R24 ;  /* 0x01e00000301879f0 */ /* 0x000fd80008700818 */
[----:B------:R-:W-:-:S12]  /*24c0*/  HGMMA.64x128x16.F32 R24, gdesc[UR52], R24 ;  /* 0x01e00000341879f0 */ /* 0x000fd80008700818 */
[----:B------:R-:W-:Y:S01]  /*24d0*/  HGMMA.64x128x16.F32 R24, gdesc[UR56], R24, gsb0 ;  /* 0x01e00000381879f0 */ /* 0x000fe20008000818 */
[----:B------:R-:W-:Y:S05]  /*24e0*/  @!P0 BRA `(.L_x_49) ;  /* 0xfffffff800a08947 */ /* 0x000fea000383ffff */
.L_x_47:
[C---:B------:R-:W-:Y:S01]  /*24f0*/  IMAD.SHL.U32 R9, R2.reuse, 0x80, RZ ;  /* 0x0000008002097824 */ /* 0x040fe200078e00ff */
[----:B------:R-:W-:Y:S02]  /*2500*/  WARPGROUP.DEPBAR.LE gsb0, 0x0 ;  /* 0x00008000000079c5 */ /* 0x000fe40000010000 */
[----:B------:R-:W-:Y:S01]  /*2510*/  IMAD.SHL.U32 R10, R2, 0x10, RZ ;  /* 0x00000010020a7824 */ /* 0x000fe200078e00ff */
[----:B---3--:R-:W-:Y:S01]  /*2520*/  BAR.SYNC.DEFER_BLOCKING 0x0 ;  /* 0x0000000000007b1d */ /* 0x008fe20000010000 */
[----:B------:R-:W-:Y:S02]  /*2530*/  LOP3.LUT R9, R9, 0x780, RZ, 0xc0, !PT ;  /* 0x0000078009097812 */ /* 0x000fe400078ec0ff */
[----:B------:R-:W-:Y:S02]  /*2540*/  ELECT P0, URZ, PT ;  /* 0x00000000003f782f */ /* 0x000fe40003800000 */
[----:B------:R-:W-:Y:S02]  /*2550*/  F2FP.F16.F32.PACK_AB R88, R89, R88 ;  /* 0x000000585958723e */ /* 0x000fe400000000ff */
[----:B------:R-:W-:Y:S01]  /*2560*/  LOP3.LUT R9, R9, 0x70, R10, 0xf8, !PT ;  /* 0x0000007009097812 */ /* 0x000fe200078ef80a */
[----:B------:R-:W-:Y:S01]  /*2570*/  UMOV UR10, UR35 ;  /* 0x00000023000a7c82 */ /* 0x000fe20008000000 */
[----:B------:R-:W-:-:S02]  /*2580*/  F2FP.F16.F32.PACK_AB R89, R91, R90 ;  /* 0x0000005a5b59723e */ /* 0x000fc400000000ff */
[----:B------:R-:W-:Y:S01]  /*2590*/  LOP3.LUT R9, R9, 0x10, R2, 0x78, !PT ;  /* 0x0000001009097812 */ /* 0x000fe200078e7802 */
[----:B------:R-:W-:Y:S01]  /*25a0*/  IMAD.SHL.U32 R2, R2, 0x40, RZ ;  /* 0x0000004002027824 */ /* 0x000fe200078e00ff */
[----:B------:R-:W-:Y:S02]  /*25b0*/  F2FP.F16.F32.PACK_AB R120, R121, R120 ;  /* 0x000000787978723e */ /* 0x000fe400000000ff */
[----:B------:R-:W-:Y:S02]  /*25c0*/  ISETP.LT.U32.AND P0, PT, R8, 0x40, P0 ;  /* 0x000000400800780c */ /* 0x000fe40000701070 */
[----:B------:R-:W-:Y:S02]  /*25d0*/  LOP3.LUT R2, R9, 0x1800, R2, 0xf8, !PT ;  /* 0x0000180009027812 */ /* 0x000fe400078ef802 */
[----:B------:R-:W-:Y:S02]  /*25e0*/  LOP3.LUT R9, R0, 0x1, RZ, 0xc0, !PT ;  /* 0x0000000100097812 */ /* 0x000fe400078ec0ff */
[----:B------:R-:W-:Y:S01]  /*25f0*/  F2FP.F16.F32.PACK_AB R90, R93, R92 ;  /* 0x0000005c5d5a723e */ /* 0x000fe200000000ff */
[----:B------:R-:W-:Y:S01]  /*2600*/  VIADD R8, R2, UR60 ;  /* 0x0000003c02087c36 */ /* 0x000fe20008000000 */
[----:B------:R-:W-:-:S02]  /*2610*/  R2UR UR8, R9 ;  /* 0x00000000090872ca */ /* 0x000fc400000e0000 */
[----:B------:R-:W-:Y:S01]  /*2620*/  LOP3.LUT R9, R2, 0x20, RZ, 0x3c, !PT ;  /* 0x0000002002097812 */ /* 0x000fe200078e3cff */
[----:B------:R-:W1:Y:S01]  /*2630*/  @!P1 SYNCS.CCTL.IV [UR60+0x10000] ;  /* 0x01000000ff0099b1 */ /* 0x000e62000800003c */
[----:B------:R-:W-:Y:S01]  /*2640*/  F2FP.F16.F32.PACK_AB R91, R95, R94 ;  /* 0x0000005e5f5b723e */ /* 0x000fe200000000ff */
[----:B------:R-:W-:Y:S01]  /*2650*/  VOTEU.ANY UP1, P0 ;  /* 0x00000000003f7886 */ /* 0x000fe20000020100 */
[----:B------:R-:W-:Y:S01]  /*2660*/  F2FP.F16.F32.PACK_AB R121, R123, R122 ;  /* 0x0000007a7b79723e */ /* 0x000fe200000000ff */
[----:B------:R-:W-:Y:S01]  /*2670*/  VIADD R9, R9, UR60 ;  /* 0x0000003c09097c36 */ /* 0x000fe20008000000 */
[----:B------:R-:W-:Y:S01]  /*2680*/  F2FP.F16.F32.PACK_AB R24, R25, R24 ;  /* 0x000000181918723e */ /* 0x000fe200000000ff */
[----:B-1----:R-:W-:Y:S01]  /*2690*/  STSM.16.M88.4 [R8], R88 ;  /* 0x0000005808007844 */ /* 0x002fe20000000200 */
[----:B------:R-:W-:Y:S01]  /*26a0*/  F2FP.F16.F32.PACK_AB R122, R125, R124 ;  /* 0x0000007c7d7a723e */ /* 0x000fe200000000ff */
[----:B------:R-:W-:Y:S01]  /*26b0*/  VOTEU.ANY UP0, P0 ;  /* 0x00000000003f7886 */ /* 0x000fe20000000100 */
[----:B------:R-:W-:Y:S01]  /*26c0*/  F2FP.F16.F32.PACK_AB R123, R127, R126 ;  /* 0x0000007e7f7b723e */ /* 0x000fe200000000ff */
[----:B------:R-:W-:Y:S01]  /*26d0*/  ULEA UR9, UR8, UR39, 0x6 ;  /* 0x0000002708097291 */ /* 0x000fe2000f8e303f */
[----:B------:R-:W-:Y:S01]  /*26e0*/  F2FP.F16.F32.PACK_AB R25, R27, R26 ;  /* 0x0000001a1b19723e */ /* 0x000fe200000000ff */
[----:B------:R-:W-:Y:S01]  /*26f0*/  ULEA UR8, UR8, UR60, 0xe ;  /* 0x0000003c08087291 */ /* 0x000fe2000f8e703f */
[----:B------:R-:W-:Y:S01]  /*2700*/  F2FP.F16.F32.PACK_AB R56, R57, R56 ;  /* 0x000000383938723e */ /* 0x000fe200000000ff */
[----:B------:R-:W-:Y:S01]  /*2710*/  STSM.16.M88.4 [R8+0x4000], R120 ;  /* 0x0040007808007844 */ /* 0x000fe20000000200 */
[----:B------:R-:W-:-:S02]  /*2720*/  F2FP.F16.F32.PACK_AB R96, R97, R96 ;  /* 0x000000606160723e */ /* 0x000fc400000000ff */
[----:B------:R-:W-:Y:S02]  /*2730*/  F2FP.F16.F32.PACK_AB R26, R29, R28 ;  /* 0x0000001c1d1a723e */ /* 0x000fe400000000ff */
[----:B------:R-:W-:Y:S02]  /*2740*/  F2FP.F16.F32.PACK_AB R27, R31, R30 ;  /* 0x0000001e1f1b723e */ /* 0x000fe400000000ff */
[----:B------:R-:W-:Y:S02]  /*2750*/  F2FP.F16.F32.PACK_AB R57, R59, R58 ;  /* 0x0000003a3b39723e */ /* 0x000fe400000000ff */
[----:B------:R-:W-:Y:S01]  /*2760*/  F2FP.F16.F32.PACK_AB R97, R99, R98 ;  /* 0x000000626361723e */ /* 0x000fe200000000ff */
[----:B------:R-:W-:Y:S01]  /*2770*/  STSM.16.M88.4 [R8+0x2000], R24 ;  /* 0x0020001808007844 */ /* 0x000fe20000000200 */
[----:B------:R-:W-:Y:S02]  /*2780*/  F2FP.F16.F32.PACK_AB R128, R129, R128 ;  /* 0x000000808180723e */ /* 0x000fe400000000ff */
[----:B------:R-:W-:-:S02]  /*2790*/  F2FP.F16.F32.PACK_AB R58, R61, R60 ;  /* 0x0000003c3d3a723e */ /* 0x000fc400000000ff */
[----:B------:R-:W-:Y:S02]  /*27a0*/  F2FP.F16.F32.PACK_AB R59, R63, R62 ;  /* 0x0000003e3f3b723e */ /* 0x000fe400000000ff */
[----:B------:R-:W-:Y:S02]  /*27b0*/  LOP3.LUT R10, R2, 0x40, RZ, 0x3c, !PT ;  /* 0x00000040020a7812 */ /* 0x000fe400078e3cff */
[----:B------:R-:W-:Y:S01]  /*27c0*/  F2FP.F16.F32.PACK_AB R98, R101, R100 ;  /* 0x000000646562723e */ /* 0x000fe200000000ff */
[----:B------:R-:W-:Y:S01]  /*27d0*/  STSM.16.M88.4 [R8+0x6000], R56 ;  /* 0x0060003808007844 */ /* 0x000fe20000000200 */
[----:B------:R-:W-:Y:S01]  /*27e0*/  F2FP.F16.F32.PACK_AB R99, R103, R102 ;  /* 0x000000666763723e */ /* 0x000fe200000000ff */
[----:B------:R-:W-:Y:S01]  /*27f0*/  VIADD R10, R10, UR60 ;  /* 0x0000003c0a0a7c36 */ /* 0x000fe20008000000 */
[----:B------:R-:W-:Y:S02]  /*2800*/  F2FP.F16.F32.PACK_AB R129, R131, R130 ;  /* 0x000000828381723e */ /* 0x000fe400000000ff */
[----:B------:R-:W-:Y:S01]  /*2810*/  F2FP.F16.F32.PACK_AB R32, R33, R32 ;  /* 0x000000202120723e */ /* 0x000fe200000000ff */
[----:B------:R-:W-:Y:S01]  /*2820*/  STSM.16.M88.4 [R9], R96 ;  /* 0x0000006009007844 */ /* 0x000fe20000000200 */
[----:B------:R-:W-:-:S02]  /*2830*/  F2FP.F16.F32.PACK_AB R130, R133, R132 ;  /* 0x000000848582723e */ /* 0x000fc400000000ff */
[----:B------:R-:W-:Y:S02]  /*2840*/  F2FP.F16.F32.PACK_AB R131, R135, R134 ;  /* 0x000000868783723e */ /* 0x000fe400000000ff */
[----:B------:R-:W-:Y:S02]  /*2850*/  F2FP.F16.F32.PACK_AB R33, R35, R34 ;  /* 0x000000222321723e */ /* 0x000fe400000000ff */
[----:B------:R-:W-:Y:S01]  /*2860*/  F2FP.F16.F32.PACK_AB R64, R65, R64 ;  /* 0x000000404140723e */ /* 0x000fe200000000ff */
[----:B------:R-:W-:Y:S01]  /*2870*/  STSM.16.M88.4 [R9+0x4000], R128 ;  /* 0x0040008009007844 */ /* 0x000fe20000000200 */
[----:B------:R-:W-:Y:S02]  /*2880*/  F2FP.F16.F32.PACK_AB R104, R105, R104 ;  /* 0x000000686968723e */ /* 0x000fe400000000ff */
[----:B------:R-:W-:Y:S02]  /*2890*/  F2FP.F16.F32.PACK_AB R34, R37, R36 ;  /* 0x000000242522723e */ /* 0x000fe400000000ff */
[----:B------:R-:W-:-:S02]  /*28a0*/  F2FP.F16.F32.PACK_AB R35, R39, R38 ;  /* 0x000000262723723e */ /* 0x000fc400000000ff */
[----:B------:R-:W-:Y:S02]  /*28b0*/  F2FP.F16.F32.PACK_AB R65, R67, R66 ;  /* 0x000000424341723e */ /* 0x000fe400000000ff */
[----:B------:R-:W-:Y:S01]  /*28c0*/  F2FP.F16.F32.PACK_AB R105, R107, R106 ;  /* 0x0000006a6b69723e */ /* 0x000fe200000000ff */
[----:B------:R-:W-:Y:S01]  /*28d0*/  STSM.16.M88.4 [R9+0x2000], R32 ;  /* 0x0020002009007844 */ /* 0x000fe20000000200 */
[----:B------:R-:W-:Y:S02]  /*28e0*/  F2FP.F16.F32.PACK_AB R136, R137, R136 ;  /* 0x000000888988723e */ /* 0x000fe400000000ff */
[----:B------:R-:W-:Y:S02]  /*28f0*/  F2FP.F16.F32.PACK_AB R66, R69, R68 ;  /* 0x000000444542723e */ /* 0x000fe400000000ff */
[----:B------:R-:W-:Y:S02]  /*2900*/  F2FP.F16.F32.PACK_AB R67, R71, R70 ;  /* 0x000000464743723e */ /* 0x000fe400000000ff */
[----:B------:R-:W-:-:S02]  /*2910*/  LOP3.LUT R2, R2, 0x60, RZ, 0x3c, !PT ;  /* 0x0000006002027812 */ /* 0x000fc400078e3cff */
[----:B------:R-:W-:Y:S01]  /*2920*/  F2FP.F16.F32.PACK_AB R106, R109, R108 ;  /* 0x0000006c6d6a723e */ /* 0x000fe200000000ff */
[----:B------:R-:W-:Y:S01]  /*2930*/  STSM.16.M88.4 [R9+0x6000], R64 ;  /* 0x0060004009007844 */ /* 0x000fe20000000200 */
[----:B------:R-:W-:Y:S01]  /*2940*/  F2FP.F16.F32.PACK_AB R107, R111, R110 ;  /* 0x0000006e6f6b723e */ /* 0x000fe200000000ff */
[----:B------:R-:W-:Y:S01]  /*2950*/  VIADD R2, R2, UR60 ;  /* 0x0000003c02027c36 */ /* 0x000fe20008000000 */
[----:B------:R-:W-:Y:S02]  /*2960*/  F2FP.F16.F32.PACK_AB R137, R139, R138 ;  /* 0x0000008a8b89723e */ /* 0x000fe400000000ff */
[----:B------:R-:W-:Y:S01]  /*2970*/  F2FP.F16.F32.PACK_AB R40, R41, R40 ;  /* 0x000000282928723e */ /* 0x000fe200000000ff */
[----:B------:R-:W-:Y:S01]  /*2980*/  STSM.16.M88.4 [R10], R104 ;  /* 0x000000680a007844 */ /* 0x000fe20000000200 */
        /* <DEDUP_REMOVED lines=8> */
[----:B------:R-:W-:-:S02]  /*2a10*/  F2FP.F16.F32.PACK_AB R73, R75, R74 ;  /* 0x0000004a4b49723e */ /* 0x000fc400000000ff */
[----:B------:R-:W-:Y:S01]  /*2a20*/  F2FP.F16.F32.PACK_AB R113, R115, R114 ;  /* 0x000000727371723e */ /* 0x000fe200000000ff */
[----:B------:R-:W-:Y:S01]  /*2a30*/  STSM.16.M88.4 [R10+0x2000], R40 ;  /* 0x002000280a007844 */ /* 0x000fe20000000200 */
[----:B------:R-:W-:Y:S02]  /*2a40*/  F2FP.F16.F32.PACK_AB R144, R145, R144 ;  /* 0x000000909190723e */ /* 0x000fe400000000ff */
[----:B------:R-:W-:Y:S02]  /*2a50*/  F2FP.F16.F32.PACK_AB R74, R77, R76 ;  /* 0x0000004c4d4a723e */ /* 0x000fe400000000ff */
[----:B------:R-:W-:Y:S02]  /*2a60*/  F2FP.F16.F32.PACK_AB R75, R79, R78 ;  /* 0x0000004e4f4b723e */ /* 0x000fe400000000ff */
[----:B------:R-:W-:Y:S02]  /*2a70*/  F2FP.F16.F32.PACK_AB R114, R117, R116 ;  /* 0x000000747572723e */ /* 0x000fe400000000ff */
[----:B------:R-:W-:Y:S01]  /*2a80*/  F2FP.F16.F32.PACK_AB R115, R119, R118 ;  /* 0x000000767773723e */ /* 0x000fe200000000ff */
[----:B------:R-:W-:Y:S01]  /*2a90*/  STSM.16.M88.4 [R10+0x6000], R72 ;  /* 0x006000480a007844 */ /* 0x000fe20000000200 */
[----:B------:R-:W-:-:S02]  /*2aa0*/  F2FP.F16.F32.PACK_AB R145, R147, R146 ;  /* 0x000000929391723e */ /* 0x000fc400000000ff */
[----:B------:R-:W-:Y:S01]  /*2ab0*/  F2FP.F16.F32.PACK_AB R48, R49, R48 ;  /* 0x000000303130723e */ /* 0x000fe200000000ff */
[----:B------:R-:W-:Y:S01]  /*2ac0*/  STSM.16.M88.4 [R2], R112 ;  /* 0x0000007002007844 */ /* 0x000fe20000000200 */
[----:B------:R-:W-:Y:S02]  /*2ad0*/  F2FP.F16.F32.PACK_AB R146, R149, R148 ;  /* 0x000000949592723e */ /* 0x000fe400000000ff */
[----:B------:R-:W-:Y:S02]  /*2ae0*/  F2FP.F16.F32.PACK_AB R147, R151, R150 ;  /* 0x000000969793723e */ /* 0x000fe400000000ff */
[----:B------:R-:W-:Y:S02]  /*2af0*/  F2FP.F16.F32.PACK_AB R49, R51, R50 ;  /* 0x000000323331723e */ /* 0x000fe400000000ff */
[----:B------:R-:W-:Y:S01]  /*2b00*/  F2FP.F16.F32.PACK_AB R80, R81, R80 ;  /* 0x000000505150723e */ /* 0x000fe200000000ff */
[----:B------:R-:W-:Y:S01]  /*2b10*/  STSM.16.M88.4 [R2+0x4000], R144 ;  /* 0x0040009002007844 */ /* 0x000fe20000000200 */
[----:B------:R-:W-:-:S02]  /*2b20*/  F2FP.F16.F32.PACK_AB R50, R53, R52 ;  /* 0x000000343532723e */ /* 0x000fc400000000ff */
[----:B------:R-:W-:Y:S02]  /*2b30*/  F2FP.F16.F32.PACK_AB R51, R55, R54 ;  /* 0x000000363733723e */ /* 0x000fe400000000ff */
[----:B------:R-:W-:Y:S02]  /*2b40*/  F2FP.F16.F32.PACK_AB R81, R83, R82 ;  /* 0x000000525351723e */ /* 0x000fe400000000ff */
[----:B------:R-:W-:Y:S01]  /*2b50*/  F2FP.F16.F32.PACK_AB R82, R85, R84 ;  /* 0x000000545552723e */ /* 0x000fe200000000ff */
[----:B------:R-:W-:Y:S01]  /*2b60*/  STSM.16.M88.4 [R2+0x2000], R48 ;  /* 0x0020003002007844 */ /* 0x000fe20000000200 */
[----:B------:R-:W-:Y:S02]  /*2b70*/  F2FP.F16.F32.PACK_AB R83, R87, R86 ;  /* 0x000000565753723e */ /* 0x000fe400000000ff */
[----:B----4-:R-:W-:Y:S02]  /*2b80*/  R2UR UR5, R4 ;  /* 0x00000000040572ca */ /* 0x010fe400000e0000 */
[----:B------:R-:W-:Y:S01]  /*2b90*/  R2UR UR4, R3 ;  /* 0x00000000030472ca */ /* 0x000fe200000e0000 */
[----:B------:R-:W-:Y:S01]  /*2ba0*/  STSM.16.M88.4 [R2+0x6000], R80 ;  /* 0x0060005002007844 */ /* 0x000fe20000000200 */
[----:B------:R1:W-:Y:S06]  /*2bb0*/  MEMBAR.ALL.CTA ;  /* 0x0000000000007992 */ /* 0x0003ec0000008000 */
[----:B-1----:R-:W1:Y:S02]  /*2bc0*/  FENCE.VIEW.ASYNC.S ;  /* 0x00000000000073c6 */ /* 0x002e640000000000 */
[----:B-1----:R-:W-:Y:S06]  /*2bd0*/  BAR.SYNC.DEFER_BLOCKING 0x0 ;  /* 0x0000000000007b1d */ /* 0x002fec0000010000 */
[----:B------:R1:W-:Y:S01]  /*2be0*/  @UP1 UTMASTG.2D [UR8], [UR4] ;  /* 0x00000008040013b5 */ /* 0x0003e20008008000 */
[----:B------:R0:W-:Y:S01]  /*2bf0*/  UTMACMDFLUSH ;  /* 0x00000000000079b7 */ /* 0x0001e20000000000 */
[----:B------:R-:W-:-:S04]  /*2c00*/  DEPBAR.LE SB0, 0x0 ;  /* 0x000080000000791a */ /* 0x000fc80000000000 */
[----:B------:R-:W-:Y:S06]  /*2c10*/  BAR.SYNC.DEFER_BLOCKING 0x0 ;  /* 0x0000000000007b1d */ /* 0x000fec0000010000 */
[----:B-1----:R-:W-:Y:S05]  /*2c20*/  EXIT ;  /* 0x000000000000794d */ /* 0x002fea0003800000 */
.L_x_48:
[----:B------:R-:W1:Y:S02]  /*2c30*/  SYNCS.PHASECHK.TRANS64.TRYWAIT P0, [UR60+0x10000], R9 ;  /* 0x01000009ff0075a7 */ /* 0x000e64000800017c */
[----:B-1----:R-:W-:Y:S05]  /*2c40*/  @!P0 BRA `(.L_x_48) ;  /* 0xfffffffc00f88947 */ /* 0x002fea000383ffff */
[----:B------:R-:W-:Y:S05]  /*2c50*/  BRA `(.L_x_50) ;  /* 0xfffffff400547947 */ /* 0x000fea000383ffff */
.L_x_51:
[----:B------:R-:W-:-:S00]  /*2c60*/  BRA `(.L_x_51) ;  /* 0xfffffffc00fc7947 */ /* 0x000fc0000383ffff */
[----:B------:R-:W-:-:S00]  /*2c70*/  NOP ;  /* 0x0000000000007918 */ /* 0x000fc00000000000 */
        /* <DEDUP_REMOVED lines=8> */
.L_x_52:


//--------------------- .nv.shared.gluon_wgmma    --------------------------
	.section	.nv.shared.gluon_wgmma,"aw",@nobits
	.sectionflags	@""
	.align	16
	.zero		1024


//--------------------- .nv.shared.reserved.0     --------------------------
	.section	.nv.shared.reserved.0,"aw",@nobits
	.weak		__nv_reservedSMEM_offset_0_alias
	.size		__nv_reservedSMEM_offset_0_alias, 0, 0
	.other		__nv_reservedSMEM_offset_0_alias,@"STO_CUDA_RESERVED_SHARED STV_DEFAULT"
__nv_reservedSMEM_offset_0_alias:
	.zero		0


//--------------------- .nv.constant0.gluon_wgmma --------------------------
	.section	.nv.constant0.gluon_wgmma,"a",@progbits
	.sectionflags	@""
	.align	4
.nv.constant0.gluon_wgmma:
	.zero		608


//--------------------- SYMBOLS --------------------------

	.type		.nv.reservedSmem.offset0,@object
	.size		.nv.reservedSmem.offset0,0x4
